	.target	sm_90a

	.elftype	@"ET_EXEC"


//--------------------- .note.nv.tkinfo           --------------------------
	.section	.note.nv.tkinfo,"",@"SHT_NOTE"
	.sectionflags	@"SHF_NOTE_NV_TKINFO"
	.tkinfo
        /*0018*/ 	.word	0x00000002
        /*0030*/ 	.string	""
        /*0030*/ 	.string	"ptxas"
        /*0030*/ 	.string	"Cuda compilation tools, release 13.0, V13.0.88"
        /*0030*/ 	.string	"Build cuda_13.0.r13.0/compiler.36424714_0"
        /*0030*/ 	.string	"-arch sm_90a -m 64 "



//--------------------- .note.nv.cuinfo           --------------------------
	.section	.note.nv.cuinfo,"",@"SHT_NOTE"
	.sectionflags	@"SHF_NOTE_NV_CUINFO"
        /*0018*/ 	.short	0x0002
        /*001a*/ 	.short	0x005a
        /*001c*/ 	.short	0x0082
	.zero		2


//--------------------- .nv.info                  --------------------------
	.section	.nv.info,"",@"SHT_CUDA_INFO"
	.align	4


	//----- nvinfo : EIATTR_REGCOUNT
	.align		4
        /*0000*/ 	.byte	0x04, 0x2f
        /*0002*/ 	.short	(.L_15 - .L_14)
	.align		4
.L_14:
        /*0004*/ 	.word	index@(_ZN7cutlass13device_kernelINS_4gemm6kernel13GemmUniversalIN4cute5tupleIJiiiiEEENS1_10collective13CollectiveMmaINS1_34MainloopSm90TmaGmmaWarpSpecializedILi9ENS5_IJNS4_1CILi4EEENSA_ILi1EEESC_EEENS1_35KernelTmaWarpSpecializedCooperativeEEENS5_IJNSA_ILi128EEENSA_ILi64EEENSA_ILi32EEEEEEfNS5_IJlSC_lEEEfSK_NS4_8TiledMMAINS4_8MMA_AtomIJNS4_4SM904GMMA29MMA_64x64x8_F32TF32TF32_SS_TNILNSO_7ScaleInE1ELSQ_1EEEEEENS4_6LayoutINS5_IJNSA_ILi2EEESC_SC_EEENS5_IJSC_NSA_ILi0EEESW_EEEEENS5_IJNS4_10UnderscoreESZ_SZ_EEEEENS4_13SM90_TMA_LOADENS4_14ComposedLayoutINS4_7SwizzleILi3ELi4ELi3EEENS4_18smem_ptr_flag_bitsILi32EEENST_INS5_IJNSA_ILi8EEESI_EEENS5_IJSI_SC_EEEEEEEvNS4_8identityENS4_23SM90_TMA_LOAD_MULTICASTES1C_vS1D_EENS_8epilogue10collective6detail29Sm90TmaWarpSpecializedAdapterINS1H_15DefaultEpilogueIfSK_SK_NS1G_6thread17LinearCombinationIfLi1EffLNS1L_9ScaleType4KindE0ELNS_15FloatRoundStyleE2EfEENS1_15EpilogueDefaultEEEEEvvEEEEvNT_6ParamsE)
        /*0008*/ 	.word	0x000000a8


	//----- nvinfo : EIATTR_FRAME_SIZE
	.align		4
.L_15:
        /*000c*/ 	.byte	0x04, 0x11
        /*000e*/ 	.short	(.L_17 - .L_16)
	.align		4
.L_16:
        /*0010*/ 	.word	index@(_ZN7cutlass13device_kernelINS_4gemm6kernel13GemmUniversalIN4cute5tupleIJiiiiEEENS1_10collective13CollectiveMmaINS1_34MainloopSm90TmaGmmaWarpSpecializedILi9ENS5_IJNS4_1CILi4EEENSA_ILi1EEESC_EEENS1_35KernelTmaWarpSpecializedCooperativeEEENS5_IJNSA_ILi128EEENSA_ILi64EEENSA_ILi32EEEEEEfNS5_IJlSC_lEEEfSK_NS4_8TiledMMAINS4_8MMA_AtomIJNS4_4SM904GMMA29MMA_64x64x8_F32TF32TF32_SS_TNILNSO_7ScaleInE1ELSQ_1EEEEEENS4_6LayoutINS5_IJNSA_ILi2EEESC_SC_EEENS5_IJSC_NSA_ILi0EEESW_EEEEENS5_IJNS4_10UnderscoreESZ_SZ_EEEEENS4_13SM90_TMA_LOADENS4_14ComposedLayoutINS4_7SwizzleILi3ELi4ELi3EEENS4_18smem_ptr_flag_bitsILi32EEENST_INS5_IJNSA_ILi8EEESI_EEENS5_IJSI_SC_EEEEEEEvNS4_8identityENS4_23SM90_TMA_LOAD_MULTICASTES1C_vS1D_EENS_8epilogue10collective6detail29Sm90TmaWarpSpecializedAdapterINS1H_15DefaultEpilogueIfSK_SK_NS1G_6thread17LinearCombinationIfLi1EffLNS1L_9ScaleType4KindE0ELNS_15FloatRoundStyleE2EfEENS1_15EpilogueDefaultEEEEEvvEEEEvNT_6ParamsE)
        /*0014*/ 	.word	0x00000000


	//----- nvinfo : EIATTR_MIN_STACK_SIZE
	.align		4
.L_17:
        /*0018*/ 	.byte	0x04, 0x12
        /*001a*/ 	.short	(.L_19 - .L_18)
	.align		4
.L_18:
        /*001c*/ 	.word	index@(_ZN7cutlass13device_kernelINS_4gemm6kernel13GemmUniversalIN4cute5tupleIJiiiiEEENS1_10collective13CollectiveMmaINS1_34MainloopSm90TmaGmmaWarpSpecializedILi9ENS5_IJNS4_1CILi4EEENSA_ILi1EEESC_EEENS1_35KernelTmaWarpSpecializedCooperativeEEENS5_IJNSA_ILi128EEENSA_ILi64EEENSA_ILi32EEEEEEfNS5_IJlSC_lEEEfSK_NS4_8TiledMMAINS4_8MMA_AtomIJNS4_4SM904GMMA29MMA_64x64x8_F32TF32TF32_SS_TNILNSO_7ScaleInE1ELSQ_1EEEEEENS4_6LayoutINS5_IJNSA_ILi2EEESC_SC_EEENS5_IJSC_NSA_ILi0EEESW_EEEEENS5_IJNS4_10UnderscoreESZ_SZ_EEEEENS4_13SM90_TMA_LOADENS4_14ComposedLayoutINS4_7SwizzleILi3ELi4ELi3EEENS4_18smem_ptr_flag_bitsILi32EEENST_INS5_IJNSA_ILi8EEESI_EEENS5_IJSI_SC_EEEEEEEvNS4_8identityENS4_23SM90_TMA_LOAD_MULTICASTES1C_vS1D_EENS_8epilogue10collective6detail29Sm90TmaWarpSpecializedAdapterINS1H_15DefaultEpilogueIfSK_SK_NS1G_6thread17LinearCombinationIfLi1EffLNS1L_9ScaleType4KindE0ELNS_15FloatRoundStyleE2EfEENS1_15EpilogueDefaultEEEEEvvEEEEvNT_6ParamsE)
        /*0020*/ 	.word	0x00000000
.L_19:


//--------------------- .nv.compat                --------------------------
	.section	.nv.compat,"",@"SHT_CUDA_COMPAT_INFO"
	.align	4
        /*0000*/ 	.byte	0x02, 0x09, 0x01, 0x00, 0x02, 0x02, 0x04, 0x00, 0x02, 0x05, 0x05, 0x00, 0x03, 0x07, 0x01, 0x01
        /*0010*/ 	.byte	0x02, 0x03, 0x01, 0x00, 0x02, 0x06, 0x01, 0x00, 0x04, 0x0b, 0x08, 0x00, 0x00, 0x00, 0x00, 0x00
        /*0020*/ 	.byte	0x00, 0x00, 0x00, 0x00


//--------------------- .nv.info._ZN7cutlass13device_kernelINS_4gemm6kernel13GemmUniversalIN4cute5tupleIJiiiiEEENS1_10collective13CollectiveMmaINS1_34MainloopSm90TmaGmmaWarpSpecializedILi9ENS5_IJNS4_1CILi4EEENSA_ILi1EEESC_EEENS1_35KernelTmaWarpSpecializedCooperativeEEENS5_IJNSA_ILi128EEENSA_ILi64EEENSA_ILi32EEEEEEfNS5_IJlSC_lEEEfSK_NS4_8TiledMMAINS4_8MMA_AtomIJNS4_4SM904GMMA29MMA_64x64x8_F32TF32TF32_SS_TNILNSO_7ScaleInE1ELSQ_1EEEEEENS4_6LayoutINS5_IJNSA_ILi2EEESC_SC_EEENS5_IJSC_NSA_ILi0EEESW_EEEEENS5_IJNS4_10UnderscoreESZ_SZ_EEEEENS4_13SM90_TMA_LOADENS4_14ComposedLayoutINS4_7SwizzleILi3ELi4ELi3EEENS4_18smem_ptr_flag_bitsILi32EEENST_INS5_IJNSA_ILi8EEESI_EEENS5_IJSI_SC_EEEEEEEvNS4_8identityENS4_23SM90_TMA_LOAD_MULTICASTES1C_vS1D_EENS_8epilogue10collective6detail29Sm90TmaWarpSpecializedAdapterINS1H_15DefaultEpilogueIfSK_SK_NS1G_6thread17LinearCombinationIfLi1EffLNS1L_9ScaleType4KindE0ELNS_15FloatRoundStyleE2EfEENS1_15EpilogueDefaultEEEEEvvEEEEvNT_6ParamsE --------------------------
	.section	.nv.info._ZN7cutlass13device_kernelINS_4gemm6kernel13GemmUniversalIN4cute5tupleIJiiiiEEENS1_10collective13CollectiveMmaINS1_34MainloopSm90TmaGmmaWarpSpecializedILi9ENS5_IJNS4_1CILi4EEENSA_ILi1EEESC_EEENS1_35KernelTmaWarpSpecializedCooperativeEEENS5_IJNSA_ILi128EEENSA_ILi64EEENSA_ILi32EEEEEEfNS5_IJlSC_lEEEfSK_NS4_8TiledMMAINS4_8MMA_AtomIJNS4_4SM904GMMA29MMA_64x64x8_F32TF32TF32_SS_TNILNSO_7ScaleInE1ELSQ_1EEEEEENS4_6LayoutINS5_IJNSA_ILi2EEESC_SC_EEENS5_IJSC_NSA_ILi0EEESW_EEEEENS5_IJNS4_10UnderscoreESZ_SZ_EEEEENS4_13SM90_TMA_LOADENS4_14ComposedLayoutINS4_7SwizzleILi3ELi4ELi3EEENS4_18smem_ptr_flag_bitsILi32EEENST_INS5_IJNSA_ILi8EEESI_EEENS5_IJSI_SC_EEEEEEEvNS4_8identityENS4_23SM90_TMA_LOAD_MULTICASTES1C_vS1D_EENS_8epilogue10collective6detail29Sm90TmaWarpSpecializedAdapterINS1H_15DefaultEpilogueIfSK_SK_NS1G_6thread17LinearCombinationIfLi1EffLNS1L_9ScaleType4KindE0ELNS_15FloatRoundStyleE2EfEENS1_15EpilogueDefaultEEEEEvvEEEEvNT_6ParamsE,"",@"SHT_CUDA_INFO"
	.sectionflags	@""
	.align	4


	//----- nvinfo : EIATTR_CUDA_API_VERSION
	.align		4
        /*0000*/ 	.byte	0x04, 0x37
        /*0002*/ 	.short	(.L_21 - .L_20)
.L_20:
        /*0004*/ 	.word	0x00000082


	//----- nvinfo : EIATTR_KPARAM_INFO
	.align		4
.L_21:
        /*0008*/ 	.byte	0x04, 0x17
        /*000a*/ 	.short	(.L_23 - .L_22)
.L_22:
        /*000c*/ 	.word	0x00000000
        /*0010*/ 	.short	0x0000
        /*0012*/ 	.short	0x0070
        /*0014*/ 	.byte	0x00, 0xf0, 0x01, 0x10


	//----- nvinfo : EIATTR_SPARSE_MMA_MASK
	.align		4
.L_23:
        /*0018*/ 	.byte	0x03, 0x50
        /*001a*/ 	.short	0x0000


	//----- nvinfo : EIATTR_MAXREG_COUNT
	.align		4
        /*001c*/ 	.byte	0x03, 0x1b
        /*001e*/ 	.short	0x00a8


	//----- nvinfo : EIATTR_NUM_BARRIERS
	.align		4
        /*0020*/ 	.byte	0x02, 0x4c
        /*0022*/ 	.byte	0x01
	.zero		1


	//----- nvinfo : EIATTR_EXTERNS
	.align		4
        /*0024*/ 	.byte	0x04, 0x0f
        /*0026*/ 	.short	(.L_25 - .L_24)


	//   ....[0]....
	.align		4
.L_24:
        /*0028*/ 	.word	index@(__assertfail)


	//----- nvinfo : EIATTR_MERCURY_ISA_VERSION
	.align		4
.L_25:
        /*002c*/ 	.byte	0x03, 0x5f
        /*002e*/ 	.short	0x0101


	//----- nvinfo : EIATTR_INT_WARP_WIDE_INSTR_OFFSETS
	.align		4
        /*0030*/ 	.byte	0x04, 0x31
        /*0032*/ 	.short	(.L_27 - .L_26)


	//   ....[0]....
.L_26:
        /*0034*/ 	.word	0x00000550


	//   ....[1]....
        /*0038*/ 	.word	0x00000580


	//   ....[2]....
        /*003c*/ 	.word	0x00000730


	//----- nvinfo : EIATTR_COOP_GROUP_MASK_REGIDS
	.align		4
.L_27:
        /*0040*/ 	.byte	0x04, 0x29
        /*0042*/ 	.short	(.L_29 - .L_28)


	//   ....[0]....
.L_28:
        /*0044*/ 	.word	0xffffffff


	//   ....[1]....
        /*0048*/ 	.word	0xffffffff


	//   ....[2]....
        /*004c*/ 	.word	0xffffffff


	//   ....[3]....
        /*0050*/ 	.word	0xffffffff


	//   ....[4]....
        /*0054*/ 	.word	0xffffffff


	//   ....[5]....
        /*0058*/ 	.word	0xffffffff


	//----- nvinfo : EIATTR_COOP_GROUP_INSTR_OFFSETS
	.align		4
.L_29:
        /*005c*/ 	.byte	0x04, 0x28
        /*005e*/ 	.short	(.L_31 - .L_30)


	//   ....[0]....
.L_30:
        /*0060*/ 	.word	0x00000060


	//   ....[1]....
        /*0064*/ 	.word	0x00000070


	//   ....[2]....
        /*0068*/ 	.word	0x00000130


	//   ....[3]....
        /*006c*/ 	.word	0x000003a0


	//   ....[4]....
        /*0070*/ 	.word	0x000008e0


	//   ....[5]....
        /*0074*/ 	.word	0x00001320


	//----- nvinfo : EIATTR_REG_RECONFIG
	.align		4
.L_31:
        /*0078*/ 	.byte	0x01, 0x54
	.zero		2


	//----- nvinfo : EIATTR_SYSCALL_OFFSETS
	.align		4
        /*007c*/ 	.byte	0x04, 0x46
        /*007e*/ 	.short	(.L_33 - .L_32)


	//   ....[0]....
.L_32:
        /*0080*/ 	.word	0x000014e0


	//----- nvinfo : EIATTR_MBARRIER_INSTR_OFFSETS
	.align		4
.L_33:
        /*0084*/ 	.byte	0x04, 0x39
        /*0086*/ 	.short	(.L_35 - .L_34)


	//   ....[0]....
.L_34:
        /*0088*/ 	.word	0x00000250
        /*008c*/ 	.word	0x000000ff
        /*0090*/ 	.word	0x00000000
        /*0094*/ 	.short	0x0100
        /*0096*/ 	.byte	0x08
	.zero		1


	//   ....[1]....
        /*0098*/ 	.word	0x00000260
        /*009c*/ 	.word	0x000000ff
        /*00a0*/ 	.word	0x00000048
        /*00a4*/ 	.short	0x0100
        /*00a6*/ 	.byte	0x08
	.zero		1


	//   ....[2]....
        /*00a8*/ 	.word	0x00000270
        /*00ac*/ 	.word	0x000000ff
        /*00b0*/ 	.word	0x00000008
        /*00b4*/ 	.short	0x0100
        /*00b6*/ 	.byte	0x08
	.zero		1


	//   ....[3]....
        /*00b8*/ 	.word	0x00000280
        /*00bc*/ 	.word	0x000000ff
        /*00c0*/ 	.word	0x00000050
        /*00c4*/ 	.short	0x0100
        /*00c6*/ 	.byte	0x08
	.zero		1


	//   ....[4]....
        /*00c8*/ 	.word	0x00000290
        /*00cc*/ 	.word	0x000000ff
        /*00d0*/ 	.word	0x00000010
        /*00d4*/ 	.short	0x0100
        /*00d6*/ 	.byte	0x08
	.zero		1


	//   ....[5]....
        /*00d8*/ 	.word	0x000002a0
        /*00dc*/ 	.word	0x000000ff
        /*00e0*/ 	.word	0x00000058
        /*00e4*/ 	.short	0x0100
        /*00e6*/ 	.byte	0x08
	.zero		1


	//   ....[6]....
        /*00e8*/ 	.word	0x000002b0
        /*00ec*/ 	.word	0x000000ff
        /*00f0*/ 	.word	0x00000018
        /*00f4*/ 	.short	0x0100
        /*00f6*/ 	.byte	0x08
	.zero		1


	//   ....[7]....
        /*00f8*/ 	.word	0x000002c0
        /*00fc*/ 	.word	0x000000ff
        /*0100*/ 	.word	0x00000060
        /*0104*/ 	.short	0x0100
        /*0106*/ 	.byte	0x08
	.zero		1


	//   ....[8]....
        /*0108*/ 	.word	0x000002d0
        /*010c*/ 	.word	0x000000ff
        /*0110*/ 	.word	0x00000020
        /*0114*/ 	.short	0x0100
        /*0116*/ 	.byte	0x08
	.zero		1


	//   ....[9]....
        /*0118*/ 	.word	0x000002e0
        /*011c*/ 	.word	0x000000ff
        /*0120*/ 	.word	0x00000068
        /*0124*/ 	.short	0x0100
        /*0126*/ 	.byte	0x08
	.zero		1


	//   ....[10]....
        /*0128*/ 	.word	0x000002f0
        /*012c*/ 	.word	0x000000ff
        /*0130*/ 	.word	0x00000028
        /*0134*/ 	.short	0x0100
        /*0136*/ 	.byte	0x08
	.zero		1


	//   ....[11]....
        /*0138*/ 	.word	0x00000300
        /*013c*/ 	.word	0x000000ff
        /*0140*/ 	.word	0x00000070
        /*0144*/ 	.short	0x0100
        /*0146*/ 	.byte	0x08
	.zero		1


	//   ....[12]....
        /*0148*/ 	.word	0x00000310
        /*014c*/ 	.word	0x000000ff
        /*0150*/ 	.word	0x00000030
        /*0154*/ 	.short	0x0100
        /*0156*/ 	.byte	0x08
	.zero		1


	//   ....[13]....
        /*0158*/ 	.word	0x00000320
        /*015c*/ 	.word	0x000000ff
        /*0160*/ 	.word	0x00000078
        /*0164*/ 	.short	0x0100
        /*0166*/ 	.byte	0x08
	.zero		1


	//   ....[14]....
        /*0168*/ 	.word	0x00000330
        /*016c*/ 	.word	0x000000ff
        /*0170*/ 	.word	0x00000038
        /*0174*/ 	.short	0x0100
        /*0176*/ 	.byte	0x08
	.zero		1


	//   ....[15]....
        /*0178*/ 	.word	0x00000340
        /*017c*/ 	.word	0x000000ff
        /*0180*/ 	.word	0x00000080
        /*0184*/ 	.short	0x0100
        /*0186*/ 	.byte	0x08
	.zero		1


	//   ....[16]....
        /*0188*/ 	.word	0x00000350
        /*018c*/ 	.word	0x000000ff
        /*0190*/ 	.word	0x00000040
        /*0194*/ 	.short	0x0100
        /*0196*/ 	.byte	0x08
	.zero		1


	//   ....[17]....
        /*0198*/ 	.word	0x00000360
        /*019c*/ 	.word	0x000000ff
        /*01a0*/ 	.word	0x00000088
        /*01a4*/ 	.short	0x0100
        /*01a6*/ 	.byte	0x08
	.zero		1


	//   ....[18]....
        /*01a8*/ 	.word	0x000007c0
        /*01ac*/ 	.word	0x000000ff
        /*01b0*/ 	.word	0x000000a0
        /*01b4*/ 	.short	0x0100
        /*01b6*/ 	.byte	0x06
	.zero		1


	//   ....[19]....
        /*01b8*/ 	.word	0x00000860
        /*01bc*/ 	.word	0x000000ff
        /*01c0*/ 	.word	0x000000a8
        /*01c4*/ 	.short	0x0100
        /*01c6*/ 	.byte	0x06
	.zero		1


	//   ....[20]....
        /*01c8*/ 	.word	0x000015a0
        /*01cc*/ 	.word	0x00000003
        /*01d0*/ 	.word	0x00000000
        /*01d4*/ 	.short	0x010a
        /*01d6*/ 	.byte	0x3f
	.zero		1


	//   ....[21]....
        /*01d8*/ 	.word	0x000015e0
        /*01dc*/ 	.word	0x00000003
        /*01e0*/ 	.word	0x00000000
        /*01e4*/ 	.short	0x010a
        /*01e6*/ 	.byte	0x3f
	.zero		1


	//   ....[22]....
        /*01e8*/ 	.word	0x000019b0
        /*01ec*/ 	.word	0x00000005
        /*01f0*/ 	.word	0x00000000
        /*01f4*/ 	.short	0x010a
        /*01f6*/ 	.byte	0x3f
	.zero		1


	//   ....[23]....
        /*01f8*/ 	.word	0x000019f0
        /*01fc*/ 	.word	0x00000005
        /*0200*/ 	.word	0x00000000
        /*0204*/ 	.short	0x010a
        /*0206*/ 	.byte	0x3f
	.zero		1


	//   ....[24]....
        /*0208*/ 	.word	0x00001c50
        /*020c*/ 	.word	0x00000005
        /*0210*/ 	.word	0x00000000
        /*0214*/ 	.short	0x0101
        /*0216*/ 	.byte	0x3f
	.zero		1


	//   ....[25]....
        /*0218*/ 	.word	0x00001e70
        /*021c*/ 	.word	0x00000003
        /*0220*/ 	.word	0x00000000
        /*0224*/ 	.short	0x0101
        /*0226*/ 	.byte	0x3f
	.zero		1


	//   ....[26]....
        /*0228*/ 	.word	0x00004d10
        /*022c*/ 	.word	0x00000017
        /*0230*/ 	.word	0x00000048
        /*0234*/ 	.short	0x010a
        /*0236*/ 	.byte	0x3f
	.zero		1


	//   ....[27]....
        /*0238*/ 	.word	0x00005080
        /*023c*/ 	.word	0x00000003
        /*0240*/ 	.word	0x000000a8
        /*0244*/ 	.short	0x0101
        /*0246*/ 	.byte	0x3f
	.zero		1


	//   ....[28]....
        /*0248*/ 	.word	0x000057e0
        /*024c*/ 	.word	0x00000007
        /*0250*/ 	.word	0x00000000
        /*0254*/ 	.short	0x010a
        /*0256*/ 	.byte	0x3f
	.zero		1


	//   ....[29]....
        /*0258*/ 	.word	0x00005860
        /*025c*/ 	.word	0x00000008
        /*0260*/ 	.word	0x00000000
        /*0264*/ 	.short	0x010a
        /*0266*/ 	.byte	0x3f
	.zero		1


	//   ....[30]....
        /*0268*/ 	.word	0x000058f0
        /*026c*/ 	.word	0x00000009
        /*0270*/ 	.word	0x00000000
        /*0274*/ 	.short	0x010a
        /*0276*/ 	.byte	0x3f
	.zero		1


	//   ....[31]....
        /*0278*/ 	.word	0x00005980
        /*027c*/ 	.word	0x00000008
        /*0280*/ 	.word	0x00000000
        /*0284*/ 	.short	0x010a
        /*0286*/ 	.byte	0x3f
	.zero		1


	//   ....[32]....
        /*0288*/ 	.word	0x00005a10
        /*028c*/ 	.word	0x00000009
        /*0290*/ 	.word	0x00000000
        /*0294*/ 	.short	0x010a
        /*0296*/ 	.byte	0x3f
	.zero		1


	//   ....[33]....
        /*0298*/ 	.word	0x00005aa0
        /*029c*/ 	.word	0x00000008
        /*02a0*/ 	.word	0x00000000
        /*02a4*/ 	.short	0x010a
        /*02a6*/ 	.byte	0x3f
	.zero		1


	//   ....[34]....
        /*02a8*/ 	.word	0x00005b30
        /*02ac*/ 	.word	0x00000009
        /*02b0*/ 	.word	0x00000000
        /*02b4*/ 	.short	0x010a
        /*02b6*/ 	.byte	0x3f
	.zero		1


	//   ....[35]....
        /*02b8*/ 	.word	0x00005bc0
        /*02bc*/ 	.word	0x00000006
        /*02c0*/ 	.word	0x00000000
        /*02c4*/ 	.short	0x010a
        /*02c6*/ 	.byte	0x3f
	.zero		1


	//   ....[36]....
        /*02c8*/ 	.word	0x00005c50
        /*02cc*/ 	.word	0x00000003
        /*02d0*/ 	.word	0x00000000
        /*02d4*/ 	.short	0x010a
        /*02d6*/ 	.byte	0x3f
	.zero		1


	//   ....[37]....
        /*02d8*/ 	.word	0x00005cb0
        /*02dc*/ 	.word	0x00000003
        /*02e0*/ 	.word	0x00000000
        /*02e4*/ 	.short	0x010a
        /*02e6*/ 	.byte	0x3f
	.zero		1


	//   ....[38]....
        /*02e8*/ 	.word	0x00005d00
        /*02ec*/ 	.word	0x00000005
        /*02f0*/ 	.word	0x00000000
        /*02f4*/ 	.short	0x010a
        /*02f6*/ 	.byte	0x3f
	.zero		1


	//   ....[39]....
        /*02f8*/ 	.word	0x00005dd0
        /*02fc*/ 	.word	0x00000017
        /*0300*/ 	.word	0x00000048
        /*0304*/ 	.short	0x010a
        /*0306*/ 	.byte	0x3f
	.zero		1


	//   ....[40]....
        /*0308*/ 	.word	0x00005ea0
        /*030c*/ 	.word	0x00000007
        /*0310*/ 	.word	0x00000000
        /*0314*/ 	.short	0x010a
        /*0316*/ 	.byte	0x3f
	.zero		1


	//   ....[41]....
        /*0318*/ 	.word	0x00005ef0
        /*031c*/ 	.word	0x00000008
        /*0320*/ 	.word	0x00000000
        /*0324*/ 	.short	0x010a
        /*0326*/ 	.byte	0x3f
	.zero		1


	//   ....[42]....
        /*0328*/ 	.word	0x00005f40
        /*032c*/ 	.word	0x00000009
        /*0330*/ 	.word	0x00000000
        /*0334*/ 	.short	0x010a
        /*0336*/ 	.byte	0x3f
	.zero		1


	//   ....[43]....
        /*0338*/ 	.word	0x00005f90
        /*033c*/ 	.word	0x00000008
        /*0340*/ 	.word	0x00000000
        /*0344*/ 	.short	0x010a
        /*0346*/ 	.byte	0x3f
	.zero		1


	//   ....[44]....
        /*0348*/ 	.word	0x00005fe0
        /*034c*/ 	.word	0x00000009
        /*0350*/ 	.word	0x00000000
        /*0354*/ 	.short	0x010a
        /*0356*/ 	.byte	0x3f
	.zero		1


	//   ....[45]....
        /*0358*/ 	.word	0x00006030
        /*035c*/ 	.word	0x00000008
        /*0360*/ 	.word	0x00000000
        /*0364*/ 	.short	0x010a
        /*0366*/ 	.byte	0x3f
	.zero		1


	//   ....[46]....
        /*0368*/ 	.word	0x00006080
        /*036c*/ 	.word	0x00000009
        /*0370*/ 	.word	0x00000000
        /*0374*/ 	.short	0x010a
        /*0376*/ 	.byte	0x3f
	.zero		1


	//   ....[47]....
        /*0378*/ 	.word	0x000060d0
        /*037c*/ 	.word	0x00000006
        /*0380*/ 	.word	0x00000000
        /*0384*/ 	.short	0x010a
        /*0386*/ 	.byte	0x3f
	.zero		1


	//----- nvinfo : EIATTR_NUM_MBARRIERS
	.align		4
.L_35:
        /*0388*/ 	.byte	0x03, 0x38
        /*038a*/ 	.short	0x0014


	//----- nvinfo : EIATTR_EXIT_INSTR_OFFSETS
	.align		4
        /*038c*/ 	.byte	0x04, 0x1c
        /*038e*/ 	.short	(.L_37 - .L_36)


	//   ....[0]....
.L_36:
        /*0390*/ 	.word	0x00000a40


	//   ....[1]....
        /*0394*/ 	.word	0x00001250


	//   ....[2]....
        /*0398*/ 	.word	0x00004420


	//   ....[3]....
        /*039c*/ 	.word	0x00004980


	//   ....[4]....
        /*03a0*/ 	.word	0x00005ca0


	//----- nvinfo : EIATTR_MAX_THREADS
	.align		4
.L_37:
        /*03a4*/ 	.byte	0x04, 0x05
        /*03a6*/ 	.short	(.L_39 - .L_38)
.L_38:
        /*03a8*/ 	.word	0x00000180
        /*03ac*/ 	.word	0x00000001
        /*03b0*/ 	.word	0x00000001


	//----- nvinfo : EIATTR_CRS_STACK_SIZE
	.align		4
.L_39:
        /*03b4*/ 	.byte	0x04, 0x1e
        /*03b6*/ 	.short	(.L_41 - .L_40)
.L_40:
        /*03b8*/ 	.word	0x00000000


	//----- nvinfo : EIATTR_CBANK_PARAM_SIZE
	.align		4
.L_41:
        /*03bc*/ 	.byte	0x03, 0x19
        /*03be*/ 	.short	0x0470


	//----- nvinfo : EIATTR_PARAM_CBANK
	.align		4
        /*03c0*/ 	.byte	0x04, 0x0a
        /*03c2*/ 	.short	(.L_43 - .L_42)
	.align		4
.L_42:
        /*03c4*/ 	.word	index@(.nv.constant0._ZN7cutlass13device_kernelINS_4gemm6kernel13GemmUniversalIN4cute5tupleIJiiiiEEENS1_10collective13CollectiveMmaINS1_34MainloopSm90TmaGmmaWarpSpecializedILi9ENS5_IJNS4_1CILi4EEENSA_ILi1EEESC_EEENS1_35KernelTmaWarpSpecializedCooperativeEEENS5_IJNSA_ILi128EEENSA_ILi64EEENSA_ILi32EEEEEEfNS5_IJlSC_lEEEfSK_NS4_8TiledMMAINS4_8MMA_AtomIJNS4_4SM904GMMA29MMA_64x64x8_F32TF32TF32_SS_TNILNSO_7ScaleInE1ELSQ_1EEEEEENS4_6LayoutINS5_IJNSA_ILi2EEESC_SC_EEENS5_IJSC_NSA_ILi0EEESW_EEEEENS5_IJNS4_10UnderscoreESZ_SZ_EEEEENS4_13SM90_TMA_LOADENS4_14ComposedLayoutINS4_7SwizzleILi3ELi4ELi3EEENS4_18smem_ptr_flag_bitsILi32EEENST_INS5_IJNSA_ILi8EEESI_EEENS5_IJSI_SC_EEEEEEEvNS4_8identityENS4_23SM90_TMA_LOAD_MULTICASTES1C_vS1D_EENS_8epilogue10collective6detail29Sm90TmaWarpSpecializedAdapterINS1H_15DefaultEpilogueIfSK_SK_NS1G_6thread17LinearCombinationIfLi1EffLNS1L_9ScaleType4KindE0ELNS_15FloatRoundStyleE2EfEENS1_15EpilogueDefaultEEEEEvvEEEEvNT_6ParamsE)
        /*03c8*/ 	.short	0x0210
        /*03ca*/ 	.short	0x0470


	//----- nvinfo : EIATTR_SW_WAR
	.align		4
.L_43:
        /*03cc*/ 	.byte	0x04, 0x36
        /*03ce*/ 	.short	(.L_45 - .L_44)
.L_44:
        /*03d0*/ 	.word	0x00000008
.L_45:


//--------------------- .nv.callgraph             --------------------------
	.section	.nv.callgraph,"",@"SHT_CUDA_CALLGRAPH"
	.align	4
	.sectionentsize	8
	.align		4
        /*0000*/ 	.word	0x00000000
	.align		4
        /*0004*/ 	.word	0xffffffff
	.align		4
        /*0008*/ 	.word	index@(_ZN7cutlass13device_kernelINS_4gemm6kernel13GemmUniversalIN4cute5tupleIJiiiiEEENS1_10collective13CollectiveMmaINS1_34MainloopSm90TmaGmmaWarpSpecializedILi9ENS5_IJNS4_1CILi4EEENSA_ILi1EEESC_EEENS1_35KernelTmaWarpSpecializedCooperativeEEENS5_IJNSA_ILi128EEENSA_ILi64EEENSA_ILi32EEEEEEfNS5_IJlSC_lEEEfSK_NS4_8TiledMMAINS4_8MMA_AtomIJNS4_4SM904GMMA29MMA_64x64x8_F32TF32TF32_SS_TNILNSO_7ScaleInE1ELSQ_1EEEEEENS4_6LayoutINS5_IJNSA_ILi2EEESC_SC_EEENS5_IJSC_NSA_ILi0EEESW_EEEEENS5_IJNS4_10UnderscoreESZ_SZ_EEEEENS4_13SM90_TMA_LOADENS4_14ComposedLayoutINS4_7SwizzleILi3ELi4ELi3EEENS4_18smem_ptr_flag_bitsILi32EEENST_INS5_IJNSA_ILi8EEESI_EEENS5_IJSI_SC_EEEEEEEvNS4_8identityENS4_23SM90_TMA_LOAD_MULTICASTES1C_vS1D_EENS_8epilogue10collective6detail29Sm90TmaWarpSpecializedAdapterINS1H_15DefaultEpilogueIfSK_SK_NS1G_6thread17LinearCombinationIfLi1EffLNS1L_9ScaleType4KindE0ELNS_15FloatRoundStyleE2EfEENS1_15EpilogueDefaultEEEEEvvEEEEvNT_6ParamsE)
	.align		4
        /*000c*/ 	.word	index@(__assertfail)
	.align		4
        /*0010*/ 	.word	0x00000000
	.align		4
        /*0014*/ 	.word	0xfffffffe
	.align		4
        /*0018*/ 	.word	0x00000000
	.align		4
        /*001c*/ 	.word	0xfffffffd
	.align		4
        /*0020*/ 	.word	0x00000000
	.align		4
        /*0024*/ 	.word	0xfffffffc


//--------------------- .nv.constant4             --------------------------
	.section	.nv.constant4,"a",@progbits
	.align	8
	.align		8
.nv.constant4:
        /*0000*/ 	.dword	__assertfail
	.align		8
        /*0008*/ 	.dword	__unnamed_1
	.align		8
        /*0010*/ 	.dword	_ZN40_INTERNAL_09629674_4_k_cu_ada8072e_306484cuda3std3__45__cpo5beginE
	.align		8
        /*0018*/ 	.dword	_ZN40_INTERNAL_09629674_4_k_cu_ada8072e_306484cuda3std3__45__cpo3endE
	.align		8
        /*0020*/ 	.dword	_ZN40_INTERNAL_09629674_4_k_cu_ada8072e_306484cuda3std3__45__cpo6cbeginE
	.align		8
        /*0028*/ 	.dword	_ZN40_INTERNAL_09629674_4_k_cu_ada8072e_306484cuda3std3__45__cpo4cendE
	.align		8
        /*0030*/ 	.dword	_ZN40_INTERNAL_09629674_4_k_cu_ada8072e_306484cuda3std3__442_GLOBAL__N__09629674_4_k_cu_ada8072e_306486ignoreE
	.align		8
        /*0038*/ 	.dword	_ZN40_INTERNAL_09629674_4_k_cu_ada8072e_306484cuda3std3__419piecewise_constructE
	.align		8
        /*0040*/ 	.dword	_ZN40_INTERNAL_09629674_4_k_cu_ada8072e_306484cuda3std3__48in_placeE
	.align		8
        /*0048*/ 	.dword	_ZN40_INTERNAL_09629674_4_k_cu_ada8072e_306484cuda3std6ranges3__45__cpo4swapE
	.align		8
        /*0050*/ 	.dword	_ZN40_INTERNAL_09629674_4_k_cu_ada8072e_306484cuda3std6ranges3__45__cpo9iter_moveE
	.align		8
        /*0058*/ 	.dword	_ZN40_INTERNAL_09629674_4_k_cu_ada8072e_306484cute7productE
	.align		8
        /*0060*/ 	.dword	_ZN40_INTERNAL_09629674_4_k_cu_ada8072e_306484cute1_E
	.align		8
        /*0068*/ 	.dword	$str$22
	.align		8
        /*0070*/ 	.dword	$str$23


//--------------------- .text._ZN7cutlass13device_kernelINS_4gemm6kernel13GemmUniversalIN4cute5tupleIJiiiiEEENS1_10collective13CollectiveMmaINS1_34MainloopSm90TmaGmmaWarpSpecializedILi9ENS5_IJNS4_1CILi4EEENSA_ILi1EEESC_EEENS1_35KernelTmaWarpSpecializedCooperativeEEENS5_IJNSA_ILi128EEENSA_ILi64EEENSA_ILi32EEEEEEfNS5_IJlSC_lEEEfSK_NS4_8TiledMMAINS4_8MMA_AtomIJNS4_4SM904GMMA29MMA_64x64x8_F32TF32TF32_SS_TNILNSO_7ScaleInE1ELSQ_1EEEEEENS4_6LayoutINS5_IJNSA_ILi2EEESC_SC_EEENS5_IJSC_NSA_ILi0EEESW_EEEEENS5_IJNS4_10UnderscoreESZ_SZ_EEEEENS4_13SM90_TMA_LOADENS4_14ComposedLayoutINS4_7SwizzleILi3ELi4ELi3EEENS4_18smem_ptr_flag_bitsILi32EEENST_INS5_IJNSA_ILi8EEESI_EEENS5_IJSI_SC_EEEEEEEvNS4_8identityENS4_23SM90_TMA_LOAD_MULTICASTES1C_vS1D_EENS_8epilogue10collective6detail29Sm90TmaWarpSpecializedAdapterINS1H_15DefaultEpilogueIfSK_SK_NS1G_6thread17LinearCombinationIfLi1EffLNS1L_9ScaleType4KindE0ELNS_15FloatRoundStyleE2EfEENS1_15EpilogueDefaultEEEEEvvEEEEvNT_6ParamsE --------------------------
	.section	.text._ZN7cutlass13device_kernelINS_4gemm6kernel13GemmUniversalIN4cute5tupleIJiiiiEEENS1_10collective13CollectiveMmaINS1_34MainloopSm90TmaGmmaWarpSpecializedILi9ENS5_IJNS4_1CILi4EEENSA_ILi1EEESC_EEENS1_35KernelTmaWarpSpecializedCooperativeEEENS5_IJNSA_ILi128EEENSA_ILi64EEENSA_ILi32EEEEEEfNS5_IJlSC_lEEEfSK_NS4_8TiledMMAINS4_8MMA_AtomIJNS4_4SM904GMMA29MMA_64x64x8_F32TF32TF32_SS_TNILNSO_7ScaleInE1ELSQ_1EEEEEENS4_6LayoutINS5_IJNSA_ILi2EEESC_SC_EEENS5_IJSC_NSA_ILi0EEESW_EEEEENS5_IJNS4_10UnderscoreESZ_SZ_EEEEENS4_13SM90_TMA_LOADENS4_14ComposedLayoutINS4_7SwizzleILi3ELi4ELi3EEENS4_18smem_ptr_flag_bitsILi32EEENST_INS5_IJNSA_ILi8EEESI_EEENS5_IJSI_SC_EEEEEEEvNS4_8identityENS4_23SM90_TMA_LOAD_MULTICASTES1C_vS1D_EENS_8epilogue10collective6detail29Sm90TmaWarpSpecializedAdapterINS1H_15DefaultEpilogueIfSK_SK_NS1G_6thread17LinearCombinationIfLi1EffLNS1L_9ScaleType4KindE0ELNS_15FloatRoundStyleE2EfEENS1_15EpilogueDefaultEEEEEvvEEEEvNT_6ParamsE,"ax",@progbits
	.align	128
.text._ZN7cutlass13device_kernelINS_4gemm6kernel13GemmUniversalIN4cute5tupleIJiiiiEEENS1_10collective13CollectiveMmaINS1_34MainloopSm90TmaGmmaWarpSpecializedILi9ENS5_IJNS4_1CILi4EEENSA_ILi1EEESC_EEENS1_35KernelTmaWarpSpecializedCooperativeEEENS5_IJNSA_ILi128EEENSA_ILi64EEENSA_ILi32EEEEEEfNS5_IJlSC_lEEEfSK_NS4_8TiledMMAINS4_8MMA_AtomIJNS4_4SM904GMMA29MMA_64x64x8_F32TF32TF32_SS_TNILNSO_7ScaleInE1ELSQ_1EEEEEENS4_6LayoutINS5_IJNSA_ILi2EEESC_SC_EEENS5_IJSC_NSA_ILi0EEESW_EEEEENS5_IJNS4_10UnderscoreESZ_SZ_EEEEENS4_13SM90_TMA_LOADENS4_14ComposedLayoutINS4_7SwizzleILi3ELi4ELi3EEENS4_18smem_ptr_flag_bitsILi32EEENST_INS5_IJNSA_ILi8EEESI_EEENS5_IJSI_SC_EEEEEEEvNS4_8identityENS4_23SM90_TMA_LOAD_MULTICASTES1C_vS1D_EENS_8epilogue10collective6detail29Sm90TmaWarpSpecializedAdapterINS1H_15DefaultEpilogueIfSK_SK_NS1G_6thread17LinearCombinationIfLi1EffLNS1L_9ScaleType4KindE0ELNS_15FloatRoundStyleE2EfEENS1_15EpilogueDefaultEEEEEvvEEEEvNT_6ParamsE:
        .type           _ZN7cutlass13device_kernelINS_4gemm6kernel13GemmUniversalIN4cute5tupleIJiiiiEEENS1_10collective13CollectiveMmaINS1_34MainloopSm90TmaGmmaWarpSpecializedILi9ENS5_IJNS4_1CILi4EEENSA_ILi1EEESC_EEENS1_35KernelTmaWarpSpecializedCooperativeEEENS5_IJNSA_ILi128EEENSA_ILi64EEENSA_ILi32EEEEEEfNS5_IJlSC_lEEEfSK_NS4_8TiledMMAINS4_8MMA_AtomIJNS4_4SM904GMMA29MMA_64x64x8_F32TF32TF32_SS_TNILNSO_7ScaleInE1ELSQ_1EEEEEENS4_6LayoutINS5_IJNSA_ILi2EEESC_SC_EEENS5_IJSC_NSA_ILi0EEESW_EEEEENS5_IJNS4_10UnderscoreESZ_SZ_EEEEENS4_13SM90_TMA_LOADENS4_14ComposedLayoutINS4_7SwizzleILi3ELi4ELi3EEENS4_18smem_ptr_flag_bitsILi32EEENST_INS5_IJNSA_ILi8EEESI_EEENS5_IJSI_SC_EEEEEEEvNS4_8identityENS4_23SM90_TMA_LOAD_MULTICASTES1C_vS1D_EENS_8epilogue10collective6detail29Sm90TmaWarpSpecializedAdapterINS1H_15DefaultEpilogueIfSK_SK_NS1G_6thread17LinearCombinationIfLi1EffLNS1L_9ScaleType4KindE0ELNS_15FloatRoundStyleE2EfEENS1_15EpilogueDefaultEEEEEvvEEEEvNT_6ParamsE,@function
        .size           _ZN7cutlass13device_kernelINS_4gemm6kernel13GemmUniversalIN4cute5tupleIJiiiiEEENS1_10collective13CollectiveMmaINS1_34MainloopSm90TmaGmmaWarpSpecializedILi9ENS5_IJNS4_1CILi4EEENSA_ILi1EEESC_EEENS1_35KernelTmaWarpSpecializedCooperativeEEENS5_IJNSA_ILi128EEENSA_ILi64EEENSA_ILi32EEEEEEfNS5_IJlSC_lEEEfSK_NS4_8TiledMMAINS4_8MMA_AtomIJNS4_4SM904GMMA29MMA_64x64x8_F32TF32TF32_SS_TNILNSO_7ScaleInE1ELSQ_1EEEEEENS4_6LayoutINS5_IJNSA_ILi2EEESC_SC_EEENS5_IJSC_NSA_ILi0EEESW_EEEEENS5_IJNS4_10UnderscoreESZ_SZ_EEEEENS4_13SM90_TMA_LOADENS4_14ComposedLayoutINS4_7SwizzleILi3ELi4ELi3EEENS4_18smem_ptr_flag_bitsILi32EEENST_INS5_IJNSA_ILi8EEESI_EEENS5_IJSI_SC_EEEEEEEvNS4_8identityENS4_23SM90_TMA_LOAD_MULTICASTES1C_vS1D_EENS_8epilogue10collective6detail29Sm90TmaWarpSpecializedAdapterINS1H_15DefaultEpilogueIfSK_SK_NS1G_6thread17LinearCombinationIfLi1EffLNS1L_9ScaleType4KindE0ELNS_15FloatRoundStyleE2EfEENS1_15EpilogueDefaultEEEEEvvEEEEvNT_6ParamsE,(.L_x_146 - _ZN7cutlass13device_kernelINS_4gemm6kernel13GemmUniversalIN4cute5tupleIJiiiiEEENS1_10collective13CollectiveMmaINS1_34MainloopSm90TmaGmmaWarpSpecializedILi9ENS5_IJNS4_1CILi4EEENSA_ILi1EEESC_EEENS1_35KernelTmaWarpSpecializedCooperativeEEENS5_IJNSA_ILi128EEENSA_ILi64EEENSA_ILi32EEEEEEfNS5_IJlSC_lEEEfSK_NS4_8TiledMMAINS4_8MMA_AtomIJNS4_4SM904GMMA29MMA_64x64x8_F32TF32TF32_SS_TNILNSO_7ScaleInE1ELSQ_1EEEEEENS4_6LayoutINS5_IJNSA_ILi2EEESC_SC_EEENS5_IJSC_NSA_ILi0EEESW_EEEEENS5_IJNS4_10UnderscoreESZ_SZ_EEEEENS4_13SM90_TMA_LOADENS4_14ComposedLayoutINS4_7SwizzleILi3ELi4ELi3EEENS4_18smem_ptr_flag_bitsILi32EEENST_INS5_IJNSA_ILi8EEESI_EEENS5_IJSI_SC_EEEEEEEvNS4_8identityENS4_23SM90_TMA_LOAD_MULTICASTES1C_vS1D_EENS_8epilogue10collective6detail29Sm90TmaWarpSpecializedAdapterINS1H_15DefaultEpilogueIfSK_SK_NS1G_6thread17LinearCombinationIfLi1EffLNS1L_9ScaleType4KindE0ELNS_15FloatRoundStyleE2EfEENS1_15EpilogueDefaultEEEEEvvEEEEvNT_6ParamsE)
        .other          _ZN7cutlass13device_kernelINS_4gemm6kernel13GemmUniversalIN4cute5tupleIJiiiiEEENS1_10collective13CollectiveMmaINS1_34MainloopSm90TmaGmmaWarpSpecializedILi9ENS5_IJNS4_1CILi4EEENSA_ILi1EEESC_EEENS1_35KernelTmaWarpSpecializedCooperativeEEENS5_IJNSA_ILi128EEENSA_ILi64EEENSA_ILi32EEEEEEfNS5_IJlSC_lEEEfSK_NS4_8TiledMMAINS4_8MMA_AtomIJNS4_4SM904GMMA29MMA_64x64x8_F32TF32TF32_SS_TNILNSO_7ScaleInE1ELSQ_1EEEEEENS4_6LayoutINS5_IJNSA_ILi2EEESC_SC_EEENS5_IJSC_NSA_ILi0EEESW_EEEEENS5_IJNS4_10UnderscoreESZ_SZ_EEEEENS4_13SM90_TMA_LOADENS4_14ComposedLayoutINS4_7SwizzleILi3ELi4ELi3EEENS4_18smem_ptr_flag_bitsILi32EEENST_INS5_IJNSA_ILi8EEESI_EEENS5_IJSI_SC_EEEEEEEvNS4_8identityENS4_23SM90_TMA_LOAD_MULTICASTES1C_vS1D_EENS_8epilogue10collective6detail29Sm90TmaWarpSpecializedAdapterINS1H_15DefaultEpilogueIfSK_SK_NS1G_6thread17LinearCombinationIfLi1EffLNS1L_9ScaleType4KindE0ELNS_15FloatRoundStyleE2EfEENS1_15EpilogueDefaultEEEEEvvEEEEvNT_6ParamsE,@"STO_CUDA_ENTRY STV_DEFAULT"
_ZN7cutlass13device_kernelINS_4gemm6kernel13GemmUniversalIN4cute5tupleIJiiiiEEENS1_10collective13CollectiveMmaINS1_34MainloopSm90TmaGmmaWarpSpecializedILi9ENS5_IJNS4_1CILi4EEENSA_ILi1EEESC_EEENS1_35KernelTmaWarpSpecializedCooperativeEEENS5_IJNSA_ILi128EEENSA_ILi64EEENSA_ILi32EEEEEEfNS5_IJlSC_lEEEfSK_NS4_8TiledMMAINS4_8MMA_AtomIJNS4_4SM904GMMA29MMA_64x64x8_F32TF32TF32_SS_TNILNSO_7ScaleInE1ELSQ_1EEEEEENS4_6LayoutINS5_IJNSA_ILi2EEESC_SC_EEENS5_IJSC_NSA_ILi0EEESW_EEEEENS5_IJNS4_10UnderscoreESZ_SZ_EEEEENS4_13SM90_TMA_LOADENS4_14ComposedLayoutINS4_7SwizzleILi3ELi4ELi3EEENS4_18smem_ptr_flag_bitsILi32EEENST_INS5_IJNSA_ILi8EEESI_EEENS5_IJSI_SC_EEEEEEEvNS4_8identityENS4_23SM90_TMA_LOAD_MULTICASTES1C_vS1D_EENS_8epilogue10collective6detail29Sm90TmaWarpSpecializedAdapterINS1H_15DefaultEpilogueIfSK_SK_NS1G_6thread17LinearCombinationIfLi1EffLNS1L_9ScaleType4KindE0ELNS_15FloatRoundStyleE2EfEENS1_15EpilogueDefaultEEEEEvvEEEEvNT_6ParamsE:
[----:B------:R-:W0:Y:S01]  /*0000*/  LDC R1, c[0x0][0x28] ;  /* 0x00000a00ff017b82 */ /* 0x000e220000000800 */
[----:B------:R-:W1:Y:S01]  /*0010*/  S2R R18, SR_TID.X ;  /* 0x0000000000127919 */ /* 0x000e620000002100 */
[----:B------:R-:W-:Y:S01]  /*0020*/  ELECT P0, URZ, PT ;  /* 0x00000000003f782f */ /* 0x000fe20003800000 */
[----:B------:R-:W-:Y:S01]  /*0030*/  BSSY B0, `(.L_x_0) ;  /* 0x000000f000007945 */ /* 0x000fe20003800000 */
[--C-:B-1----:R-:W-:Y:S02]  /*0040*/  SHF.R.U32.HI R0, RZ, 0x5, R18.reuse ;  /* 0x00000005ff007819 */ /* 0x102fe40000011612 */
[----:B------:R-:W-:-:S03]  /*0050*/  SHF.R.U32.HI R3, RZ, 0x7, R18 ;  /* 0x00000007ff037819 */ /* 0x000fc60000011612 */
[----:B------:R-:W1:Y:S04]  /*0060*/  SHFL.IDX PT, R2, R0, RZ, 0x1f ;  /* 0x00001fff00027589 */ /* 0x000e6800000e0000 */
[----:B------:R2:W3:Y:S01]  /*0070*/  SHFL.IDX PT, R5, R3, RZ, 0x1f ;  /* 0x00001fff03057589 */ /* 0x0004e200000e0000 */
[----:B-1----:R-:W-:-:S13]  /*0080*/  ISETP.NE.OR P0, PT, R2, RZ, !P0 ;  /* 0x000000ff0200720c */ /* 0x002fda0004705670 */
[----:B0-23--:R-:W-:Y:S05]  /*0090*/  @P0 BRA `(.L_x_1) ;  /* 0x0000000000200947 */ /* 0x00dfea0003800000 */
[----:B------:R-:W-:Y:S02]  /*00a0*/  ULDC.64 UR4, c[0x0][0x198] ;  /* 0x0000660000047ab9 */ /* 0x000fe40000000a00 */
[----:B------:R-:W-:Y:S02]  /*00b0*/  UIADD3 UR6, UP0, UR4, 0xf0, URZ ;  /* 0x000000f004067890 */ /* 0x000fe4000ff1e03f */
[----:B------:R-:W-:Y:S02]  /*00c0*/  UIADD3 UR4, UP1, UR4, 0x1f0, URZ ;  /* 0x000001f004047890 */ /* 0x000fe4000ff3e03f */
[----:B------:R-:W-:Y:S02]  /*00d0*/  UIADD3.X UR7, URZ, UR5, URZ, UP0, !UPT ;  /* 0x000000053f077290 */ /* 0x000fe400087fe43f */
[----:B------:R-:W-:-:S07]  /*00e0*/  UIADD3.X UR5, URZ, UR5, URZ, UP1, !UPT ;  /* 0x000000053f057290 */ /* 0x000fce0008ffe43f */
[----:B------:R0:W-:Y:S02]  /*00f0*/  UTMACCTL.PF [UR6] ;  /* 0x00000000060079b9 */ /* 0x0001e40008040000 */
[----:B------:R0:W-:Y:S02]  /*0100*/  UTMACCTL.PF [UR4] ;  /* 0x00000000040079b9 */ /* 0x0001e40008040000 */
[----:B0-----:R-:W-:Y:S01]  /*0110*/  NOP ;  /* 0x0000000000007918 */ /* 0x001fe20000000000 */
.L_x_1:
[----:B------:R-:W-:Y:S05]  /*0120*/  BSYNC B0 ;  /* 0x0000000000007941 */ /* 0x000fea0003800000 */
.L_x_0:
[----:B------:R-:W0:Y:S02]  /*0130*/  SHFL.IDX PT, R3, R0, RZ, 0x1f ;  /* 0x00001fff00037589 */ /* 0x000e2400000e0000 */
[----:B0-----:R-:W-:-:S13]  /*0140*/  ISETP.NE.AND P0, PT, R3, RZ, PT ;  /* 0x000000ff0300720c */ /* 0x001fda0003f05270 */
[----:B------:R-:W-:Y:S05]  /*0150*/  @P0 BRA `(.L_x_2) ;  /* 0x00000000008c0947 */ /* 0x000fea0003800000 */
[----:B------:R-:W-:Y:S01]  /*0160*/  ELECT P0, URZ, PT ;  /* 0x00000000003f782f */ /* 0x000fe20003800000 */
[----:B------:R-:W-:-:S12]  /*0170*/  BSSY B0, `(.L_x_2) ;  /* 0x0000021000007945 */ /* 0x000fd80003800000 */
[----:B------:R-:W-:Y:S05]  /*0180*/  @!P0 BRA `(.L_x_3) ;  /* 0x00000000007c8947 */ /* 0x000fea0003800000 */
[----:B------:R-:W0:Y:S01]  /*0190*/  S2UR UR8, SR_CgaCtaId ;  /* 0x00000000000879c3 */ /* 0x000e220000008800 */
[----:B------:R-:W-:Y:S01]  /*01a0*/  UMOV UR4, 0x400 ;  /* 0x0000040000047882 */ /* 0x000fe20000000000 */
[----:B------:R-:W-:Y:S01]  /*01b0*/  UMOV UR5, 0x1 ;  /* 0x0000000100057882 */ /* 0x000fe20000000000 */
[----:B------:R-:W-:Y:S02]  /*01c0*/  UMOV UR6, 0x8 ;  /* 0x0000000800067882 */ /* 0x000fe40000000000 */
[----:B------:R-:W-:-:S04]  /*01d0*/  UIADD3 UR6, -UR6, 0x100000, URZ ;  /* 0x0010000006067890 */ /* 0x000fc8000fffe13f */
[----:B------:R-:W-:Y:S02]  /*01e0*/  USHF.L.U32 UR7, UR6, 0xb, URZ ;  /* 0x0000000b06077899 */ /* 0x000fe4000800063f */
[----:B------:R-:W-:Y:S02]  /*01f0*/  USHF.L.U32 UR6, UR6, 0x1, URZ ;  /* 0x0000000106067899 */ /* 0x000fe4000800063f */
[----:B0-----:R-:W-:Y:S02]  /*0200*/  ULEA UR8, UR8, UR4, 0x18 ;  /* 0x0000000408087291 */ /* 0x001fe4000f8ec03f */
[----:B------:R-:W-:-:S04]  /*0210*/  UIADD3 UR4, -UR5, 0x100000, URZ ;  /* 0x0010000005047890 */ /* 0x000fc8000fffe13f */
[----:B------:R-:W-:Y:S02]  /*0220*/  USHF.L.U32 UR5, UR4, 0xb, URZ ;  /* 0x0000000b04057899 */ /* 0x000fe4000800063f */
[----:B------:R-:W-:Y:S01]  /*0230*/  USHF.L.U32 UR4, UR4, 0x1, URZ ;  /* 0x0000000104047899 */ /* 0x000fe2000800063f */
[----:B------:R-:W0:Y:S11]  /*0240*/  FENCE.VIEW.ASYNC.S ;  /* 0x00000000000073c6 */ /* 0x000e360000000000 */
[----:B0-----:R0:W1:Y:S01]  /*0250*/  SYNCS.EXCH.64 URZ, [UR8], UR4 ;  /* 0x00000004083f75b2 */ /* 0x0010620008000100 */
[----:B------:R0:W2:Y:S01]  /*0260*/  SYNCS.EXCH.64 URZ, [UR8+0x48], UR6 ;  /* 0x00004806083f75b2 */ /* 0x0000a20008000100 */
[----:B------:R0:W3:Y:S01]  /*0270*/  SYNCS.EXCH.64 URZ, [UR8+0x8], UR4 ;  /* 0x00000804083f75b2 */ /* 0x0000e20008000100 */
[----:B------:R0:W4:Y:S01]  /*0280*/  SYNCS.EXCH.64 URZ, [UR8+0x50], UR6 ;  /* 0x00005006083f75b2 */ /* 0x0001220008000100 */
[----:B------:R0:W0:Y:S01]  /*0290*/  SYNCS.EXCH.64 URZ, [UR8+0x10], UR4 ;  /* 0x00001004083f75b2 */ /* 0x0000220008000100 */
        /* <DEDUP_REMOVED lines=13> */
[----:B------:R-:W-:Y:S01]  /*0370*/  NOP ;  /* 0x0000000000007918 */ /* 0x000fe20000000000 */
.L_x_3:
[----:B0-----:R-:W-:Y:S05]  /*0380*/  BSYNC B0 ;  /* 0x0000000000007941 */ /* 0x001fea0003800000 */
.L_x_2:
[----:B------:R-:W-:Y:S01]  /*0390*/  SHF.R.S32.HI R7, RZ, 0x1f, R18 ;  /* 0x0000001fff077819 */ /* 0x000fe20000011412 */
[----:B------:R-:W0:Y:S01]  /*03a0*/  SHFL.IDX PT, R0, R0, RZ, 0x1f ;  /* 0x00001fff00007589 */ /* 0x000e2200000e0000 */
[----:B------:R-:W5:Y:S01]  /*03b0*/  S2UR UR8, SR_CTAID.X ;  /* 0x00000000000879c3 */ /* 0x000f620000002500 */
[----:B------:R-:W-:Y:S02]  /*03c0*/  ELECT P0, URZ, PT ;  /* 0x00000000003f782f */ /* 0x000fe40003800000 */
[----:B------:R-:W-:Y:S01]  /*03d0*/  LEA.HI R7, R7, R18, RZ, 0x7 ;  /* 0x0000001207077211 */ /* 0x000fe200078f38ff */
[----:B------:R-:W1:Y:S01]  /*03e0*/  S2R R4, SR_CTAID.Y ;  /* 0x0000000000047919 */ /* 0x000e620000002600 */
[----:B------:R-:W-:Y:S01]  /*03f0*/  SHF.R.S32.HI R8, RZ, 0x1f, R3 ;  /* 0x0000001fff087819 */ /* 0x000fe20000011403 */
[----:B------:R-:W-:Y:S01]  /*0400*/  ULDC UR4, c[0x0][0x150] ;  /* 0x0000540000047ab9 */ /* 0x000fe20000000800 */
[----:B------:R-:W-:Y:S01]  /*0410*/  LOP3.LUT R7, R7, 0xffffff80, RZ, 0xc0, !PT ;  /* 0xffffff8007077812 */ /* 0x000fe200078ec0ff */
[----:B------:R-:W-:Y:S01]  /*0420*/  NOP ;  /* 0x0000000000007918 */ /* 0x000fe20000000000 */
[----:B------:R-:W-:Y:S01]  /*0430*/  LEA.HI R8, R8, R3, RZ, 0x2 ;  /* 0x0000000308087211 */ /* 0x000fe200078f10ff */
[----:B------:R-:W2:Y:S01]  /*0440*/  LDC R10, c[0x0][0x144] ;  /* 0x00005100ff0a7b82 */ /* 0x000ea20000000800 */
[----:B------:R-:W-:Y:S01]  /*0450*/  NOP ;  /* 0x0000000000007918 */ /* 0x000fe20000000000 */
[----:B------:R-:W-:Y:S01]  /*0460*/  IMAD.IADD R6, R18, 0x1, -R7 ;  /* 0x0000000112067824 */ /* 0x000fe200078e0a07 */
[----:B------:R-:W-:Y:S01]  /*0470*/  LOP3.LUT R8, R8, 0x3ffffffc, RZ, 0xc0, !PT ;  /* 0x3ffffffc08087812 */ /* 0x000fe200078ec0ff */
[----:B------:R-:W-:Y:S01]  /*0480*/  IMAD.MOV.U32 R23, RZ, RZ, 0x1 ;  /* 0x00000001ff177424 */ /* 0x000fe200078e00ff */
[----:B------:R-:W-:-:S02]  /*0490*/  ISETP.NE.AND P3, PT, R5, RZ, PT ;  /* 0x000000ff0500720c */ /* 0x000fc40003f65270 */
[----:B------:R-:W-:Y:S01]  /*04a0*/  SHF.R.S32.HI R7, RZ, 0x1f, R6 ;  /* 0x0000001fff077819 */ /* 0x000fe20000011406 */
[----:B------:R-:W-:Y:S01]  /*04b0*/  IMAD.IADD R8, R3, 0x1, -R8 ;  /* 0x0000000103087824 */ /* 0x000fe200078e0a08 */
[----:B------:R-:W3:Y:S02]  /*04c0*/  LDC R12, c[0x0][0x140] ;  /* 0x00005000ff0c7b82 */ /* 0x000ee40000000800 */
[----:B------:R-:W-:Y:S02]  /*04d0*/  LEA.HI R7, R7, R6, RZ, 0x3 ;  /* 0x0000000607077211 */ /* 0x000fe400078f18ff */
[----:B0-----:R-:W-:Y:S02]  /*04e0*/  ISETP.NE.OR P0, PT, R0, RZ, !P0 ;  /* 0x000000ff0000720c */ /* 0x001fe40004705670 */
[--C-:B------:R-:W-:Y:S02]  /*04f0*/  SHF.R.S32.HI R0, RZ, 0x3, R7.reuse ;  /* 0x00000003ff007819 */ /* 0x100fe40000011407 */
[----:B------:R-:W-:-:S02]  /*0500*/  SHF.R.S32.HI R7, RZ, 0x1f, R7 ;  /* 0x0000001fff077819 */ /* 0x000fc40000011407 */
[----:B-----5:R-:W-:Y:S02]  /*0510*/  I2FP.F32.U32 R9, UR8 ;  /* 0x0000000800097c45 */ /* 0x020fe40008201000 */
[----:B------:R-:W-:-:S03]  /*0520*/  LEA.HI R7, R7, R0, RZ, 0x2 ;  /* 0x0000000007077211 */ /* 0x000fc600078f10ff */
[----:B------:R-:W-:Y:S01]  /*0530*/  FMUL R9, R9, UR4 ;  /* 0x0000000409097c20 */ /* 0x000fe20008400000 */
[----:B------:R-:W-:Y:S01]  /*0540*/  LOP3.LUT R7, R7, 0xfffffffc, RZ, 0xc0, !PT ;  /* 0xfffffffc07077812 */ /* 0x000fe200078ec0ff */
[----:B------:R-:W-:Y:S01]  /*0550*/  VOTEU.ALL UP0, P0 ;  /* 0x00000000003f7886 */ /* 0x000fe20000000000 */
[----:B-1----:R-:W-:Y:S01]  /*0560*/  I2FP.F32.U32 R11, R4 ;  /* 0x00000004000b7245 */ /* 0x002fe20000201000 */
[----:B------:R-:W-:Y:S01]  /*0570*/  ULDC UR4, c[0x0][0x154] ;  /* 0x0000550000047ab9 */ /* 0x000fe20000000800 */
[----:B------:R-:W-:Y:S01]  /*0580*/  VOTEU.ALL UP1, P0 ;  /* 0x00000000003f7886 */ /* 0x000fe20000020000 */
[----:B------:R-:W-:Y:S01]  /*0590*/  IMAD.IADD R7, R0, 0x1, -R7 ;  /* 0x0000000100077824 */ /* 0x000fe200078e0a07 */
[----:B------:R-:W0:Y:S01]  /*05a0*/  F2I.U32.TRUNC.NTZ R9, R9 ;  /* 0x0000000900097305 */ /* 0x000e22000020f000 */
[----:B------:R-:W1:Y:S01]  /*05b0*/  @!UP0 S2UR UR7, SR_CgaCtaId ;  /* 0x00000000000789c3 */ /* 0x000e620000008800 */
[----:B------:R-:W-:Y:S01]  /*05c0*/  @!UP0 UMOV UR6, 0x400 ;  /* 0x0000040000068882 */ /* 0x000fe20000000000 */
[----:B------:R-:W-:Y:S01]  /*05d0*/  IMAD R8, R8, 0x4, R7 ;  /* 0x0000000408087824 */ /* 0x000fe200078e0207 */
[----:B---3--:R-:W-:-:S04]  /*05e0*/  ISETP.EQ.U32.AND P2, PT, R12, 0x1, PT ;  /* 0x000000010c00780c */ /* 0x008fc80003f42070 */
[----:B------:R-:W-:-:S04]  /*05f0*/  SHF.R.S32.HI R3, RZ, 0x1f, R8 ;  /* 0x0000001fff037819 */ /* 0x000fc80000011408 */
[----:B------:R-:W-:Y:S01]  /*0600*/  LEA.HI R0, R3, R8, RZ, 0x2 ;  /* 0x0000000803007211 */ /* 0x000fe200078f10ff */
[----:B0-----:R-:W-:-:S03]  /*0610*/  IMAD.MOV R7, RZ, RZ, -R9 ;  /* 0x000000ffff077224 */ /* 0x001fc600078e0a09 */
[----:B------:R-:W-:Y:S01]  /*0620*/  LOP3.LUT R9, R0, 0xfffffffc, RZ, 0xc0, !PT ;  /* 0xfffffffc00097812 */ /* 0x000fe200078ec0ff */
[----:B--2---:R-:W-:Y:S02]  /*0630*/  IMAD R3, R10, R7, UR8 ;  /* 0x000000080a037e24 */ /* 0x004fe4000f8e0207 */
[----:B------:R-:W-:Y:S02]  /*0640*/  FMUL R10, R11, UR4 ;  /* 0x000000040b0a7c20 */ /* 0x000fe40008400000 */
[C---:B------:R-:W-:Y:S01]  /*0650*/  IMAD.IADD R0, R8.reuse, 0x1, -R9 ;  /* 0x0000000108007824 */ /* 0x040fe200078e0a09 */
[----:B------:R-:W0:Y:S01]  /*0660*/  LDC R7, c[0x0][0x148] ;  /* 0x00005200ff077b82 */ /* 0x000e220000000800 */
[----:B------:R-:W-:Y:S01]  /*0670*/  SHF.R.S32.HI R9, RZ, 0x1f, R2 ;  /* 0x0000001fff097819 */ /* 0x000fe20000011402 */
[----:B------:R-:W-:Y:S01]  /*0680*/  IMAD.SHL.U32 R11, R8, 0x4, RZ ;  /* 0x00000004080b7824 */ /* 0x000fe200078e00ff */
[----:B------:R-:W-:Y:S01]  /*0690*/  UMOV UR4, 0x20 ;  /* 0x0000002000047882 */ /* 0x000fe20000000000 */
[----:B------:R-:W-:Y:S01]  /*06a0*/  ISETP.NE.AND P4, PT, R0, R3, PT ;  /* 0x000000030000720c */ /* 0x000fe20003f85270 */
[----:B------:R-:W2:Y:S01]  /*06b0*/  F2I.U32.TRUNC.NTZ R10, R10 ;  /* 0x0000000a000a7305 */ /* 0x000ea2000020f000 */
[----:B------:R-:W-:Y:S01]  /*06c0*/  LEA.HI R9, R9, R2, RZ, 0x2 ;  /* 0x0000000209097211 */ /* 0x000fe200078f10ff */
[----:B------:R-:W-:-:S04]  /*06d0*/  @!UP0 UIADD3 UR4, -UR4, 0x100000, URZ ;  /* 0x0010000004048890 */ /* 0x000fc8000fffe13f */
[----:B------:R-:W-:Y:S02]  /*06e0*/  @!UP0 USHF.L.U32 UR5, UR4, 0xb, URZ ;  /* 0x0000000b04058899 */ /* 0x000fe4000800063f */
[----:B------:R-:W-:Y:S01]  /*06f0*/  @!UP0 USHF.L.U32 UR4, UR4, 0x1, URZ ;  /* 0x0000000104048899 */ /* 0x000fe2000800063f */
[----:B------:R-:W-:Y:S01]  /*0700*/  LOP3.LUT R22, R8, 0xc, R11, 0x78, !PT ;  /* 0x0000000c08167812 */ /* 0x000fe200078e780b */
[----:B-1----:R-:W-:Y:S01]  /*0710*/  @!UP0 ULEA UR6, UR7, UR6, 0x18 ;  /* 0x0000000607068291 */ /* 0x002fe2000f8ec03f */
[----:B------:R-:W-:Y:S01]  /*0720*/  LOP3.LUT R9, R9, 0xfffffffc, RZ, 0xc0, !PT ;  /* 0xfffffffc09097812 */ /* 0x000fe200078ec0ff */
[----:B------:R-:W-:Y:S01]  /*0730*/  VOTEU.ALL UP0, P0 ;  /* 0x00000000003f7886 */ /* 0x000fe20000000000 */
[----:B------:R-:W-:Y:S01]  /*0740*/  LOP3.LUT P0, RZ, R6, 0x7, RZ, 0xc0, !PT ;  /* 0x0000000706ff7812 */ /* 0x000fe2000780c0ff */
[----:B------:R-:W-:Y:S02]  /*0750*/  VIADD R6, R5, 0xffffffff ;  /* 0xffffffff05067836 */ /* 0x000fe40000000000 */
[----:B------:R-:W-:Y:S01]  /*0760*/  IMAD.IADD R0, R2, 0x1, -R9 ;  /* 0x0000000102007824 */ /* 0x000fe200078e0a09 */
[----:B------:R-:W-:-:S02]  /*0770*/  ISETP.LT.U32.AND P0, PT, R22, 0x4, !P0 ;  /* 0x000000041600780c */ /* 0x000fc40004701070 */
[----:B------:R-:W-:Y:S01]  /*0780*/  @P4 SHF.R.S32.HI R9, RZ, 0x1f, R22 ;  /* 0x0000001fff094819 */ /* 0x000fe20000011416 */
[----:B--2---:R-:W-:Y:S01]  /*0790*/  IMAD.MOV R24, RZ, RZ, -R10 ;  /* 0x000000ffff187224 */ /* 0x004fe200078e0a0a */
[C---:B------:R-:W-:Y:S01]  /*07a0*/  ISETP.NE.AND P1, PT, R0.reuse, 0x3, PT ;  /* 0x000000030000780c */ /* 0x040fe20003f25270 */
[----:B------:R-:W1:Y:S02]  /*07b0*/  FENCE.VIEW.ASYNC.S ;  /* 0x00000000000073c6 */ /* 0x000e640000000000 */
[----:B-1----:R1:W2:Y:S01]  /*07c0*/  @!UP0 SYNCS.EXCH.64 URZ, [UR6+0xa0], UR4 ;  /* 0x0000a004063f85b2 */ /* 0x0022a20008000100 */
[----:B------:R-:W-:Y:S01]  /*07d0*/  @P4 LEA.HI R9, R9, R22, RZ, 0x2 ;  /* 0x0000001609094211 */ /* 0x000fe200078f10ff */
[----:B0-----:R-:W-:Y:S01]  /*07e0*/  IMAD R2, R7, R24, R4 ;  /* 0x0000001807027224 */ /* 0x001fe200078e0204 */
[----:B------:R-:W-:Y:S02]  /*07f0*/  ISETP.EQ.OR P1, PT, R0, RZ, !P1 ;  /* 0x000000ff0000720c */ /* 0x000fe40004f22670 */
[----:B------:R-:W-:-:S02]  /*0800*/  @P4 SHF.R.S32.HI R9, RZ, 0x2, R9 ;  /* 0x00000002ff094819 */ /* 0x000fc40000011409 */
[----:B------:R-:W-:Y:S02]  /*0810*/  ISETP.EQ.AND P1, PT, R5, RZ, P1 ;  /* 0x000000ff0500720c */ /* 0x000fe40000f22270 */
[----:B------:R-:W-:Y:S02]  /*0820*/  @P4 ISETP.NE.AND P5, PT, R9, R2, PT ;  /* 0x000000020900420c */ /* 0x000fe40003fa5270 */
[----:B------:R-:W-:Y:S02]  /*0830*/  ISETP.GE.U32.AND P6, PT, R6, 0x2, PT ;  /* 0x000000020600780c */ /* 0x000fe40003fc6070 */
[----:B------:R-:W-:Y:S02]  /*0840*/  SEL R2, RZ, 0x1, !P0 ;  /* 0x00000001ff027807 */ /* 0x000fe40004000000 */
[----:B------:R-:W-:Y:S01]  /*0850*/  @P4 SEL R23, RZ, 0x1, P5 ;  /* 0x00000001ff174807 */ /* 0x000fe20002800000 */
[----:B------:R1:W0:Y:S01]  /*0860*/  @!UP1 SYNCS.EXCH.64 URZ, [UR6+0xa8], UR4 ;  /* 0x0000a804063f95b2 */ /* 0x0002220008000100 */
[----:B------:R-:W-:Y:S01]  /*0870*/  SEL R19, RZ, 0x1, !P1 ;  /* 0x00000001ff137807 */ /* 0x000fe20004800000 */
[----:B------:R-:W-:Y:S01]  /*0880*/  NOP ;  /* 0x0000000000007918 */ /* 0x000fe20000000000 */
[----:B------:R-:W-:-:S02]  /*0890*/  LOP3.LUT R23, R23, R2, RZ, 0xc0, !PT ;  /* 0x0000000217177212 */ /* 0x000fc400078ec0ff */
[----:B------:R-:W-:Y:S01]  /*08a0*/  SEL R19, R19, 0x2, P6 ;  /* 0x0000000213137807 */ /* 0x000fe20003000000 */
[----:B-12---:R-:W-:Y:S06]  /*08b0*/  @!P2 BRA `(.L_x_4) ;  /* 0x000000000008a947 */ /* 0x006fec0003800000 */
[----:B0---4-:R-:W-:Y:S01]  /*08c0*/  UCGABAR_ARV ;  /* 0x00000000000079c7 */ /* 0x011fe20008000000 */
[----:B------:R-:W-:Y:S05]  /*08d0*/  BRA `(.L_x_5) ;  /* 0x0000000000047947 */ /* 0x000fea0003800000 */
.L_x_4:
[----:B0---4-:R-:W-:Y:S01]  /*08e0*/  NOP ;  /* 0x0000000000007918 */ /* 0x011fe20000000000 */
.L_x_5:
[----:B------:R-:W0:Y:S01]  /*08f0*/  LDC R2, c[0x0][0x65c] ;  /* 0x00019700ff027b82 */ /* 0x000e220000000800 */
[----:B------:R-:W-:Y:S02]  /*0900*/  IMAD.U32 R8, RZ, RZ, UR8 ;  /* 0x00000008ff087e24 */ /* 0x000fe4000f8e00ff */
[----:B------:R-:W-:Y:S01]  /*0910*/  IMAD.MOV.U32 R9, RZ, RZ, RZ ;  /* 0x000000ffff097224 */ /* 0x000fe200078e00ff */
[----:B0-----:R-:W-:-:S04]  /*0920*/  ISETP.NE.AND P1, PT, R2, 0x1, PT ;  /* 0x000000010200780c */ /* 0x001fc80003f25270 */
[----:B------:R-:W-:-:S09]  /*0930*/  P2R R5, PR, RZ, 0x2 ;  /* 0x00000002ff057803 */ /* 0x000fd20000000000 */
[----:B------:R-:W0:Y:S01]  /*0940*/  @P1 LDC R17, c[0x0][0x10] ;  /* 0x00000400ff111b82 */ /* 0x000e220000000800 */
[----:B------:R-:W-:Y:S02]  /*0950*/  @P1 IMAD.MOV.U32 R5, RZ, RZ, RZ ;  /* 0x000000ffff051224 */ /* 0x000fe400078e00ff */
[----:B------:R-:W-:-:S05]  /*0960*/  @P1 IMAD.MOV.U32 R13, RZ, RZ, RZ ;  /* 0x000000ffff0d1224 */ /* 0x000fca00078e00ff */
[----:B------:R-:W1:Y:S01]  /*0970*/  @!P1 LDC R11, c[0x0][0xc] ;  /* 0x00000300ff0b9b82 */ /* 0x000e620000000800 */
[----:B0-----:R-:W-:-:S04]  /*0980*/  @P1 IMAD.WIDE.U32 R16, R17, UR8, R4 ;  /* 0x0000000811101c25 */ /* 0x001fc8000f8e0004 */
[----:B------:R-:W-:Y:S02]  /*0990*/  @P1 IMAD.IADD R17, R17, 0x1, R13 ;  /* 0x0000000111111824 */ /* 0x000fe400078e020d */
[----:B-1----:R-:W-:-:S04]  /*09a0*/  @!P1 IMAD.WIDE.U32 R8, R4, R11, R8 ;  /* 0x0000000b04089225 */ /* 0x002fc800078e0008 */
[----:B------:R-:W-:Y:S02]  /*09b0*/  @!P1 IMAD.MOV.U32 R16, RZ, RZ, R8 ;  /* 0x000000ffff109224 */ /* 0x000fe400078e0008 */
[----:B------:R-:W-:Y:S01]  /*09c0*/  @!P1 IMAD.MOV.U32 R17, RZ, RZ, R9 ;  /* 0x000000ffff119224 */ /* 0x000fe200078e0009 */
[----:B------:R-:W-:Y:S06]  /*09d0*/  @!P2 BRA `(.L_x_6) ;  /* 0x00000000000ca947 */ /* 0x000fec0003800000 */
[----:B------:R-:W-:Y:S01]  /*09e0*/  UCGABAR_WAIT ;  /* 0x0000000000007dc7 */ /* 0x000fe20008000000 */
[----:B------:R-:W-:Y:S01]  /*09f0*/  CCTL.IVALL ;  /* 0x00000000ff00798f */ /* 0x000fe20002000000 */
[----:B------:R-:W-:Y:S05]  /*0a00*/  BRA `(.L_x_7) ;  /* 0x0000000000047947 */ /* 0x000fea0003800000 */
.L_x_6:
[----:B------:R-:W-:Y:S06]  /*0a10*/  BAR.SYNC.DEFER_BLOCKING 0x0 ;  /* 0x0000000000007b1d */ /* 0x000fec0000010000 */
.L_x_7:
[----:B------:R-:W-:Y:S05]  /*0a20*/  @!P3 BRA `(.L_x_8) ;  /* 0x000000380080b947 */ /* 0x000fea0003800000 */
[----:B------:R-:W-:-:S13]  /*0a30*/  ISETP.GT.U32.AND P0, PT, R6, 0x1, PT ;  /* 0x000000010600780c */ /* 0x000fda0003f04070 */
[----:B------:R-:W-:Y:S05]  /*0a40*/  @P0 EXIT ;  /* 0x000000000000094d */ /* 0x000fea0003800000 */
[----:B------:R-:W-:Y:S01]  /*0a50*/  ULDC.64 UR4, c[0x0][0x650] ;  /* 0x0001940000047ab9 */ /* 0x000fe20000000a00 */
[----:B------:R-:W-:Y:S01]  /*0a60*/  PRMT R0, RZ, 0x7610, R0 ;  /* 0x00007610ff007816 */ /* 0x000fe20000000000 */
[----:B------:R-:W-:Y:S01]  /*0a70*/  IMAD.MOV.U32 R60, RZ, RZ, -0x1 ;  /* 0xffffffffff3c7424 */ /* 0x000fe200078e00ff */
[----:B------:R-:W-:Y:S01]  /*0a80*/  ISETP.GE.U32.AND P0, PT, R16, UR4, PT ;  /* 0x0000000410007c0c */ /* 0x000fe2000bf06070 */
[----:B------:R-:W-:Y:S02]  /*0a90*/  IMAD.MOV.U32 R61, RZ, RZ, -0x1 ;  /* 0xffffffffff3d7424 */ /* 0x000fe400078e00ff */
[----:B------:R-:W-:Y:S01]  /*0aa0*/  IMAD.MOV.U32 R59, RZ, RZ, -0x1 ;  /* 0xffffffffff3b7424 */ /* 0x000fe200078e00ff */
[----:B------:R-:W-:-:S13]  /*0ab0*/  ISETP.GE.U32.AND.EX P0, PT, R17, UR5, PT, P0 ;  /* 0x0000000511007c0c */ /* 0x000fda000bf06100 */
[----:B------:R-:W-:Y:S05]  /*0ac0*/  @P0 BRA `(.L_x_9) ;  /* 0x0000000400280947 */ /* 0x000fea0003800000 */
[----:B------:R-:W0:Y:S01]  /*0ad0*/  LDC.64 R20, c[0x0][0x628] ;  /* 0x00018a00ff147b82 */ /* 0x000e220000000a00 */
[----:B------:R-:W-:Y:S02]  /*0ae0*/  IMAD.MOV.U32 R8, RZ, RZ, R16 ;  /* 0x000000ffff087224 */ /* 0x000fe400078e0010 */
[----:B------:R-:W-:-:S05]  /*0af0*/  IMAD.MOV.U32 R9, RZ, RZ, R17 ;  /* 0x000000ffff097224 */ /* 0x000fca00078e0011 */
[----:B------:R-:W1:Y:S08]  /*0b00*/  LDC R0, c[0x0][0x630] ;  /* 0x00018c00ff007b82 */ /* 0x000e700000000800 */
[----:B------:R-:W2:Y:S01]  /*0b10*/  LDC.64 R26, c[0x0][0x620] ;  /* 0x00018800ff1a7b82 */ /* 0x000ea20000000a00 */
[----:B0-----:R-:W-:-:S04]  /*0b20*/  ISETP.NE.U32.AND P0, PT, R20, RZ, PT ;  /* 0x000000ff1400720c */ /* 0x001fc80003f05070 */
[----:B------:R-:W-:-:S13]  /*0b30*/  ISETP.NE.AND.EX P0, PT, R21, RZ, PT, P0 ;  /* 0x000000ff1500720c */ /* 0x000fda0003f05300 */
[----:B-12---:R-:W-:Y:S05]  /*0b40*/  @!P0 BRA `(.L_x_10) ;  /* 0x0000000000288947 */ /* 0x006fea0003800000 */
[----:B------:R-:W0:Y:S02]  /*0b50*/  LDC R13, c[0x0][0x634] ;  /* 0x00018d00ff0d7b82 */ /* 0x000e240000000800 */
[----:B0-----:R-:W-:-:S05]  /*0b60*/  IADD3 R13, P0, R16, R13, RZ ;  /* 0x0000000d100d7210 */ /* 0x001fca0007f1e0ff */
[----:B------:R-:W-:-:S04]  /*0b70*/  IMAD.X R15, RZ, RZ, R17, P0 ;  /* 0x000000ffff0f7224 */ /* 0x000fc800000e0611 */
[----:B------:R-:W-:-:S04]  /*0b80*/  IMAD.WIDE.U32 R8, R15, R20, RZ ;  /* 0x000000140f087225 */ /* 0x000fc800078e00ff */
[----:B------:R-:W-:-:S04]  /*0b90*/  IMAD.WIDE.U32 R10, P0, R13, R21, R8 ;  /* 0x000000150d0a7225 */ /* 0x000fc80007800008 */
[----:B------:R-:W-:-:S04]  /*0ba0*/  IMAD.WIDE.U32 R8, R13, R20, RZ ;  /* 0x000000140d087225 */ /* 0x000fc800078e00ff */
[----:B------:R-:W-:Y:S01]  /*0bb0*/  IMAD.X R13, RZ, RZ, RZ, P0 ;  /* 0x000000ffff0d7224 */ /* 0x000fe200000e06ff */
[----:B------:R-:W-:Y:S01]  /*0bc0*/  IADD3 RZ, P0, R9, R10, RZ ;  /* 0x0000000a09ff7210 */ /* 0x000fe20007f1e0ff */
[----:B------:R-:W-:-:S04]  /*0bd0*/  IMAD.MOV.U32 R12, RZ, RZ, R11 ;  /* 0x000000ffff0c7224 */ /* 0x000fc800078e000b */
[----:B------:R-:W-:-:S08]  /*0be0*/  IMAD.WIDE.U32.X R8, R15, R21, R12, P0 ;  /* 0x000000150f087225 */ /* 0x000fd000000e040c */
.L_x_10:
[----:B------:R-:W0:Y:S01]  /*0bf0*/  LDC.64 R20, c[0x0][0x640] ;  /* 0x00019000ff147b82 */ /* 0x000e220000000a00 */
[--C-:B------:R-:W-:Y:S01]  /*0c00*/  SHF.R.U64 R59, R8, R0, R9.reuse ;  /* 0x00000000083b7219 */ /* 0x100fe20000001209 */
[----:B------:R-:W-:Y:S01]  /*0c10*/  IMAD R28, R7, R24, R4 ;  /* 0x00000018071c7224 */ /* 0x000fe200078e0204 */
[----:B------:R-:W-:Y:S01]  /*0c20*/  SHF.R.U32.HI R0, RZ, R0, R9 ;  /* 0x00000000ff007219 */ /* 0x000fe20000011609 */
[----:B------:R-:W-:Y:S01]  /*0c30*/  IMAD.MOV.U32 R25, RZ, RZ, 0x1 ;  /* 0x00000001ff197424 */ /* 0x000fe200078e00ff */
[----:B------:R-:W-:-:S03]  /*0c40*/  IADD3 R5, P0, RZ, -R59, RZ ;  /* 0x8000003bff057210 */ /* 0x000fc60007f1e0ff */
[----:B------:R-:W1:Y:S02]  /*0c50*/  LDC R6, c[0x0][0x618] ;  /* 0x00018600ff067b82 */ /* 0x000e640000000800 */
[----:B------:R-:W-:-:S04]  /*0c60*/  IMAD.X R9, RZ, RZ, ~R0, P0 ;  /* 0x000000ffff097224 */ /* 0x000fc800000e0e00 */
[-C--:B------:R-:W-:Y:S02]  /*0c70*/  IMAD R0, R9, R26.reuse, RZ ;  /* 0x0000001a09007224 */ /* 0x080fe400078e02ff */
[----:B------:R-:W2:Y:S01]  /*0c80*/  LDC R11, c[0x0][0x608] ;  /* 0x00018200ff0b7b82 */ /* 0x000ea20000000800 */
[----:B------:R-:W-:-:S04]  /*0c90*/  IMAD.WIDE.U32 R8, R5, R26, R16 ;  /* 0x0000001a05087225 */ /* 0x000fc800078e0010 */
[----:B------:R-:W-:-:S03]  /*0ca0*/  IMAD R5, R5, R27, R0 ;  /* 0x0000001b05057224 */ /* 0x000fc600078e0200 */
[----:B------:R-:W3:Y:S01]  /*0cb0*/  LDC R12, c[0x0][0x658] ;  /* 0x00019600ff0c7b82 */ /* 0x000ee20000000800 */
[----:B0-----:R-:W-:Y:S01]  /*0cc0*/  ISETP.NE.U32.AND P0, PT, R20, RZ, PT ;  /* 0x000000ff1400720c */ /* 0x001fe20003f05070 */
[----:B------:R-:W-:Y:S02]  /*0cd0*/  IMAD.IADD R5, R9, 0x1, R5 ;  /* 0x0000000109057824 */ /* 0x000fe400078e0205 */
[----:B------:R-:W-:Y:S01]  /*0ce0*/  IMAD.MOV.U32 R9, RZ, RZ, -0x1 ;  /* 0xffffffffff097424 */ /* 0x000fe200078e00ff */
[----:B------:R-:W-:-:S03]  /*0cf0*/  ISETP.NE.AND.EX P0, PT, R21, RZ, PT, P0 ;  /* 0x000000ff1500720c */ /* 0x000fc60003f05300 */
[----:B------:R-:W0:Y:S01]  /*0d00*/  LDC R15, c[0x0][0x600] ;  /* 0x00018000ff0f7b82 */ /* 0x000e220000000800 */
[-CC-:B-1----:R-:W-:Y:S02]  /*0d10*/  SHF.R.U64 R13, R8, R6.reuse, R5.reuse ;  /* 0x00000006080d7219 */ /* 0x182fe40000001205 */
[----:B------:R-:W-:-:S05]  /*0d20*/  SHF.R.U32.HI R0, RZ, R6, R5 ;  /* 0x00000006ff007219 */ /* 0x000fca0000011605 */
[----:B------:R-:W1:Y:S01]  /*0d30*/  LDC R14, c[0x0][0x648] ;  /* 0x00019200ff0e7b82 */ /* 0x000e620000000800 */
[-CC-:B--2---:R-:W-:Y:S02]  /*0d40*/  SHF.R.U64 R29, R13, R11.reuse, R0.reuse ;  /* 0x0000000b0d1d7219 */ /* 0x184fe40000001200 */
[----:B------:R-:W-:-:S05]  /*0d50*/  SHF.R.U32.HI R5, RZ, R11, R0 ;  /* 0x0000000bff057219 */ /* 0x000fca0000011600 */
[----:B------:R-:W2:Y:S01]  /*0d60*/  LDC R26, c[0x0][0x638] ;  /* 0x00018e00ff1a7b82 */ /* 0x000ea20000000800 */
[-CC-:B---3--:R-:W-:Y:S02]  /*0d70*/  SHF.R.U64 R24, R29, R12.reuse, R5.reuse ;  /* 0x0000000c1d187219 */ /* 0x188fe40000001205 */
[-C--:B------:R-:W-:Y:S02]  /*0d80*/  SHF.L.U32 R0, R9, R12.reuse, RZ ;  /* 0x0000000c09007219 */ /* 0x080fe400000006ff */
[----:B------:R-:W-:Y:S01]  /*0d90*/  SHF.R.U32.HI R5, RZ, R12, R5 ;  /* 0x0000000cff057219 */ /* 0x000fe20000011605 */
[----:B------:R-:W-:Y:S01]  /*0da0*/  IMAD.MOV.U32 R4, RZ, RZ, R24 ;  /* 0x000000ffff047224 */ /* 0x000fe200078e0018 */
[----:B------:R-:W-:Y:S01]  /*0db0*/  LOP3.LUT R10, RZ, R0, RZ, 0x33, !PT ;  /* 0x00000000ff0a7212 */ /* 0x000fe200078e33ff */
[----:B------:R-:W3:Y:S01]  /*0dc0*/  LDC R27, c[0x0][0x610] ;  /* 0x00018400ff1b7b82 */ /* 0x000ee20000000800 */
[----:B------:R-:W-:Y:S05]  /*0dd0*/  @!P0 BRA `(.L_x_11) ;  /* 0x0000000000288947 */ /* 0x000fea0003800000 */
[----:B------:R-:W4:Y:S02]  /*0de0*/  LDC R9, c[0x0][0x64c] ;  /* 0x00019300ff097b82 */ /* 0x000f240000000800 */
[----:B----4-:R-:W-:-:S05]  /*0df0*/  IADD3 R9, P0, R24, R9, RZ ;  /* 0x0000000918097210 */ /* 0x010fca0007f1e0ff */
        /* <DEDUP_REMOVED lines=8> */
.L_x_11:
[----:B-1----:R-:W-:Y:S01]  /*0e80*/  SHF.R.U64 R4, R4, R14, R5 ;  /* 0x0000000e04047219 */ /* 0x002fe20000001205 */
[----:B0-----:R-:W-:Y:S01]  /*0e90*/  VIADD R6, R15, 0xffffffff ;  /* 0xffffffff0f067836 */ /* 0x001fe20000000000 */
[----:B------:R-:W-:Y:S02]  /*0ea0*/  SHF.L.U32 R0, R25, R12, RZ ;  /* 0x0000000c19007219 */ /* 0x000fe400000006ff */
[----:B------:R-:W-:Y:S01]  /*0eb0*/  LOP3.LUT R5, R29, R10, RZ, 0xc0, !PT ;  /* 0x0000000a1d057212 */ /* 0x000fe200078ec0ff */
[----:B------:R-:W-:Y:S01]  /*0ec0*/  IMAD.MOV R7, RZ, RZ, -R4 ;  /* 0x000000ffff077224 */ /* 0x000fe200078e0a04 */
[----:B------:R-:W-:Y:S02]  /*0ed0*/  SEL R3, R3, R28, !P1 ;  /* 0x0000001c03037207 */ /* 0x000fe40004800000 */
[----:B------:R-:W-:Y:S01]  /*0ee0*/  LOP3.LUT R6, R13, R6, RZ, 0xc0, !PT ;  /* 0x000000060d067212 */ /* 0x000fe200078ec0ff */
[----:B------:R-:W-:Y:S02]  /*0ef0*/  IMAD R4, R0, R4, R5 ;  /* 0x0000000400047224 */ /* 0x000fe400078e0205 */
[----:B--2---:R-:W-:-:S02]  /*0f00*/  IMAD R0, R7, R26, R24 ;  /* 0x0000001a07007224 */ /* 0x004fc400078e0218 */
[----:B---3--:R-:W-:Y:S02]  /*0f10*/  IMAD R3, R4, R27, R3 ;  /* 0x0000001b04037224 */ /* 0x008fe400078e0203 */
[----:B------:R-:W-:Y:S02]  /*0f20*/  IMAD R60, R0, R15, R6 ;  /* 0x0000000f003c7224 */ /* 0x000fe400078e0206 */
[----:B------:R-:W-:-:S03]  /*0f30*/  IMAD.MOV.U32 R4, RZ, RZ, 0x1 ;  /* 0x00000001ff047424 */ /* 0x000fc600078e00ff */
[----:B------:R-:W-:Y:S02]  /*0f40*/  SEL R61, R60, R3, !P1 ;  /* 0x000000033c3d7207 */ /* 0x000fe40004800000 */
[----:B------:R-:W-:Y:S02]  /*0f50*/  PRMT R0, R4, 0x7610, R0 ;  /* 0x0000761004007816 */ /* 0x000fe40000000000 */
[----:B------:R-:W-:-:S07]  /*0f60*/  SEL R60, R3, R60, !P1 ;  /* 0x0000003c033c7207 */ /* 0x000fce0004800000 */
.L_x_9:
[----:B------:R-:W-:-:S08]  /*0f70*/  NOP ;  /* 0x0000000000007918 */ /* 0x000fd00000000000 */
[----:B------:R-:W0:Y:S02]  /*0f80*/  USETMAXREG.TRY_ALLOC.CTAPOOL UP0, 0xe8 ;  /* 0x000000e8000079c8 */ /* 0x000e240008000600 */
[----:B0-----:R-:W-:-:S13]  /*0f90*/  PLOP3.LUT P0, PT, PT, PT, UP0, 0x80, 0x0 ;  /* 0x000000000000781c */ /* 0x001fda0003f0f008 */
[----:B------:R-:W-:Y:S05]  /*0fa0*/  @!P0 BRA `(.L_x_9) ;  /* 0xfffffffc00f08947 */ /* 0x000fea000383ffff */
[----:B------:R-:W-:Y:S01]  /*0fb0*/  ULDC.64 UR4, c[0x0][0x598] ;  /* 0x0001660000047ab9 */ /* 0x000fe20000000a00 */
[----:B------:R-:W-:Y:S01]  /*0fc0*/  ULDC.64 UR36, c[0x0][0x208] ;  /* 0x0000820000247ab9 */ /* 0x000fe20000000a00 */
[----:B------:R-:W-:-:S04]  /*0fd0*/  ISETP.NE.U32.AND P0, PT, RZ, UR4, PT ;  /* 0x00000004ff007c0c */ /* 0x000fc8000bf05070 */
[----:B------:R-:W-:-:S13]  /*0fe0*/  ISETP.NE.AND.EX P0, PT, RZ, UR5, PT, P0 ;  /* 0x00000005ff007c0c */ /* 0x000fda000bf05300 */
[----:B------:R-:W-:Y:S05]  /*0ff0*/  @!P0 BRA `(.L_x_12) ;  /* 0x00000000001c8947 */ /* 0x000fea0003800000 */
[----:B------:R-:W0:Y:S02]  /*1000*/  LDC.64 R4, c[0x0][0x598] ;  /* 0x00016600ff047b82 */ /* 0x000e240000000a00 */
[----:B0-----:R-:W2:Y:S02]  /*1010*/  LDG.E.64 R4, desc[UR36][R4.64] ;  /* 0x0000002404047981 */ /* 0x001ea4000c1e1b00 */
[----:B--2---:R-:W-:-:S04]  /*1020*/  ISETP.NE.U32.AND P0, PT, R4, RZ, PT ;  /* 0x000000ff0400720c */ /* 0x004fc80003f05070 */
[----:B------:R-:W-:-:S13]  /*1030*/  ISETP.NE.AND.EX P0, PT, R5, RZ, PT, P0 ;  /* 0x000000ff0500720c */ /* 0x000fda0003f05300 */
[----:B------:R-:W-:Y:S05]  /*1040*/  @!P0 BRA `(.L_x_12) ;  /* 0x0000000000088947 */ /* 0x000fea0003800000 */
[----:B------:R0:W5:Y:S01]  /*1050*/  LD.E R56, desc[UR36][R4.64] ;  /* 0x0000002404387980 */ /* 0x000162000c101900 */
[----:B------:R-:W-:Y:S05]  /*1060*/  BRA `(.L_x_13) ;  /* 0x0000000000247947 */ /* 0x000fea0003800000 */
.L_x_12:
[----:B------:R-:W-:Y:S02]  /*1070*/  ULDC.64 UR4, c[0x0][0x588] ;  /* 0x0001620000047ab9 */ /* 0x000fe40000000a00 */
[----:B------:R-:W-:-:S04]  /*1080*/  ISETP.NE.U32.AND P0, PT, RZ, UR4, PT ;  /* 0x00000004ff007c0c */ /* 0x000fc8000bf05070 */
[----:B------:R-:W-:-:S13]  /*1090*/  ISETP.NE.AND.EX P0, PT, RZ, UR5, PT, P0 ;  /* 0x00000005ff007c0c */ /* 0x000fda000bf05300 */
[----:B------:R-:W-:Y:S05]  /*10a0*/  @!P0 BRA `(.L_x_14) ;  /* 0x00000000000c8947 */ /* 0x000fea0003800000 */
[----:B------:R-:W0:Y:S02]  /*10b0*/  LDC.64 R56, c[0x0][0x588] ;  /* 0x00016200ff387b82 */ /* 0x000e240000000a00 */
[----:B0-----:R1:W5:Y:S01]  /*10c0*/  LDG.E R56, desc[UR36][R56.64] ;  /* 0x0000002438387981 */ /* 0x001362000c1e1900 */
[----:B------:R-:W-:Y:S05]  /*10d0*/  BRA `(.L_x_13) ;  /* 0x0000000000087947 */ /* 0x000fea0003800000 */
.L_x_14:
[----:B------:R-:W-:Y:S02]  /*10e0*/  ULDC UR4, c[0x0][0x580] ;  /* 0x0001600000047ab9 */ /* 0x000fe40000000800 */
[----:B------:R-:W-:-:S07]  /*10f0*/  IMAD.U32 R56, RZ, RZ, UR4 ;  /* 0x00000004ff387e24 */ /* 0x000fce000f8e00ff */
.L_x_13:
[----:B------:R-:W-:Y:S02]  /*1100*/  ULDC.64 UR4, c[0x0][0x5a0] ;  /* 0x0001680000047ab9 */ /* 0x000fe40000000a00 */
[----:B------:R-:W-:-:S04]  /*1110*/  ISETP.NE.U32.AND P0, PT, RZ, UR4, PT ;  /* 0x00000004ff007c0c */ /* 0x000fc8000bf05070 */
[----:B------:R-:W-:-:S13]  /*1120*/  ISETP.NE.AND.EX P0, PT, RZ, UR5, PT, P0 ;  /* 0x00000005ff007c0c */ /* 0x000fda000bf05300 */
[----:B------:R-:W-:Y:S05]  /*1130*/  @!P0 BRA `(.L_x_15) ;  /* 0x00000000001c8947 */ /* 0x000fea0003800000 */
[----:B0-----:R-:W0:Y:S02]  /*1140*/  LDC.64 R4, c[0x0][0x5a0] ;  /* 0x00016800ff047b82 */ /* 0x001e240000000a00 */
[----:B0-----:R-:W2:Y:S02]  /*1150*/  LDG.E.64 R4, desc[UR36][R4.64] ;  /* 0x0000002404047981 */ /* 0x001ea4000c1e1b00 */
[----:B--2---:R-:W-:-:S04]  /*1160*/  ISETP.NE.U32.AND P0, PT, R4, RZ, PT ;  /* 0x000000ff0400720c */ /* 0x004fc80003f05070 */
[----:B------:R-:W-:-:S13]  /*1170*/  ISETP.NE.AND.EX P0, PT, R5, RZ, PT, P0 ;  /* 0x000000ff0500720c */ /* 0x000fda0003f05300 */
[----:B------:R-:W-:Y:S05]  /*1180*/  @!P0 BRA `(.L_x_15) ;  /* 0x0000000000088947 */ /* 0x000fea0003800000 */
[----:B-1----:R0:W5:Y:S01]  /*1190*/  LD.E R57, desc[UR36][R4.64] ;  /* 0x0000002404397980 */ /* 0x002162000c101900 */
[----:B------:R-:W-:Y:S05]  /*11a0*/  BRA `(.L_x_16) ;  /* 0x0000000000247947 */ /* 0x000fea0003800000 */
.L_x_15:
[----:B------:R-:W-:Y:S02]  /*11b0*/  ULDC.64 UR4, c[0x0][0x590] ;  /* 0x0001640000047ab9 */ /* 0x000fe40000000a00 */
[----:B------:R-:W-:-:S04]  /*11c0*/  ISETP.NE.U32.AND P0, PT, RZ, UR4, PT ;  /* 0x00000004ff007c0c */ /* 0x000fc8000bf05070 */
[----:B------:R-:W-:-:S13]  /*11d0*/  ISETP.NE.AND.EX P0, PT, RZ, UR5, PT, P0 ;  /* 0x00000005ff007c0c */ /* 0x000fda000bf05300 */
[----:B------:R-:W-:Y:S05]  /*11e0*/  @!P0 BRA `(.L_x_17) ;  /* 0x00000000000c8947 */ /* 0x000fea0003800000 */
[----:B0-----:R-:W1:Y:S02]  /*11f0*/  LDC.64 R4, c[0x0][0x590] ;  /* 0x00016400ff047b82 */ /* 0x001e640000000a00 */
[----:B-1----:R1:W5:Y:S01]  /*1200*/  LDG.E R57, desc[UR36][R4.64] ;  /* 0x0000002404397981 */ /* 0x002362000c1e1900 */
[----:B------:R-:W-:Y:S05]  /*1210*/  BRA `(.L_x_16) ;  /* 0x0000000000087947 */ /* 0x000fea0003800000 */
.L_x_17:
[----:B------:R-:W-:Y:S02]  /*1220*/  ULDC UR4, c[0x0][0x584] ;  /* 0x0001610000047ab9 */ /* 0x000fe40000000800 */
[----:B-1----:R-:W-:-:S07]  /*1230*/  IMAD.U32 R57, RZ, RZ, UR4 ;  /* 0x00000004ff397e24 */ /* 0x002fce000f8e00ff */
.L_x_16:
[----:B------:R-:W-:-:S13]  /*1240*/  LOP3.LUT P0, RZ, R0, 0xff, RZ, 0xc0, !PT ;  /* 0x000000ff00ff7812 */ /* 0x000fda000780c0ff */
[----:B------:R-:W-:Y:S05]  /*1250*/  @!P0 EXIT ;  /* 0x000000000000894d */ /* 0x000fea0003800000 */
[----:B------:R-:W-:Y:S01]  /*1260*/  ULDC UR4, c[0x0][0x28c] ;  /* 0x0000a30000047ab9 */ /* 0x000fe20000000800 */
[----:B------:R-:W-:Y:S01]  /*1270*/  LOP3.LUT R58, R19, 0x1, RZ, 0xfc, !PT ;  /* 0x00000001133a7812 */ /* 0x000fe200078efcff */
[----:B------:R-:W-:Y:S01]  /*1280*/  UIADD3 UR4, UR4, 0x1f, URZ ;  /* 0x0000001f04047890 */ /* 0x000fe2000fffe03f */
[----:B------:R-:W-:Y:S01]  /*1290*/  UMOV UR38, URZ ;  /* 0x0000003f00267c82 */ /* 0x000fe20008000000 */
[----:B------:R-:W-:Y:S02]  /*12a0*/  UMOV UR39, URZ ;  /* 0x0000003f00277c82 */ /* 0x000fe40008000000 */
[----:B------:R-:W-:-:S04]  /*12b0*/  USHF.R.S32.HI UR5, URZ, 0x1f, UR4 ;  /* 0x0000001f3f057899 */ /* 0x000fc80008011404 */
[----:B------:R-:W-:-:S04]  /*12c0*/  ULEA.HI UR5, UR5, UR4, URZ, 0x5 ;  /* 0x0000000405057291 */ /* 0x000fc8000f8f283f */
[----:B------:R-:W-:-:S12]  /*12d0*/  USHF.R.S32.HI UR40, URZ, 0x5, UR5 ;  /* 0x000000053f287899 */ /* 0x000fd80008011405 */
.L_x_101:
[----:B------:R-:W-:Y:S01]  /*12e0*/  LOP3.LUT R0, R18, 0x80, RZ, 0xc0, !PT ;  /* 0x0000008012007812 */ /* 0x000fe200078ec0ff */
[----:B------:R-:W2:Y:S01]  /*12f0*/  S2UR UR7, SR_CgaCtaId ;  /* 0x00000000000779c3 */ /* 0x000ea20000008800 */
[----:B------:R-:W-:Y:S02]  /*1300*/  UMOV UR6, 0x400 ;  /* 0x0000040000067882 */ /* 0x000fe40000000000 */
[----:B------:R-:W-:-:S06]  /*1310*/  SHF.R.U32.HI R0, RZ, 0x7, R0 ;  /* 0x00000007ff007819 */ /* 0x000fcc0000011600 */
[----:B---3--:R-:W3:Y:S01]  /*1320*/  SHFL.IDX PT, R0, R0, RZ, 0x1f ;  /* 0x00001fff00007589 */ /* 0x008ee200000e0000 */
[----:B--2---:R-:W-:Y:S01]  /*1330*/  ULEA UR6, UR7, UR6, 0x18 ;  /* 0x0000000607067291 */ /* 0x004fe2000f8ec03f */
[----:B---3--:R-:W-:-:S13]  /*1340*/  R2UR UR4, R0 ;  /* 0x00000000000472ca */ /* 0x008fda00000e0000 */
[----:B------:R-:W-:-:S04]  /*1350*/  ULEA.HI UR5, UR4, UR4, URZ, 0x1 ;  /* 0x0000000404057291 */ /* 0x000fc8000f8f083f */
[----:B------:R-:W-:-:S04]  /*1360*/  ULOP3.LUT UR5, UR5, 0x7fffe, URZ, 0xc0, !UPT ;  /* 0x0007fffe05057892 */ /* 0x000fc8000f8ec03f */
[----:B------:R-:W-:-:S03]  /*1370*/  UIADD3 UR5, UR4, -UR5, URZ ;  /* 0x8000000504057290 */ /* 0x000fc6000fffe03f */
[----:B------:R-:W-:Y:S01]  /*1380*/  ULDC UR4, c[0x0][0x28c] ;  /* 0x0000a30000047ab9 */ /* 0x000fe20000000800 */
[----:B------:R-:W-:Y:S01]  /*1390*/  ULEA UR5, UR5, UR6, 0xd ;  /* 0x0000000605057291 */ /* 0x000fe2000f8e683f */
[----:B------:R-:W-:-:S03]  /*13a0*/  ISETP.LT.AND P0, PT, RZ, UR4, PT ;  /* 0x00000004ff007c0c */ /* 0x000fc6000bf01270 */
[----:B------:R-:W-:-:S04]  /*13b0*/  UIADD3 UR5, UR5, 0x180, URZ ;  /* 0x0000018005057890 */ /* 0x000fc8000fffe03f */
[----:B------:R-:W-:-:S04]  /*13c0*/  USHF.R.U32.HI UR5, URZ, 0x4, UR5 ;  /* 0x000000043f057899 */ /* 0x000fc80008011605 */
[----:B------:R-:W-:Y:S02]  /*13d0*/  ULOP3.LUT UR41, UR5, 0x3fff, URZ, 0xc0, !UPT ;  /* 0x00003fff05297892 */ /* 0x000fe4000f8ec03f */
[----:B01--4-:R-:W-:Y:S10]  /*13e0*/  @P0 BRA `(.L_x_18) ;  /* 0x0000000000400947 */ /* 0x013ff40003800000 */
[----:B------:R-:W-:Y:S01]  /*13f0*/  MOV R0, 0x0 ;  /* 0x0000000000007802 */ /* 0x000fe20000000f00 */
[----:B------:R-:W-:Y:S01]  /*1400*/  ULDC.64 UR4, c[0x4][0x68] ;  /* 0x01001a0000047ab9 */ /* 0x000fe20000000a00 */
[----:B------:R-:W-:Y:S01]  /*1410*/  ULDC.64 UR6, c[0x4][0x8] ;  /* 0x0100020000067ab9 */ /* 0x000fe20000000a00 */
[----:B01----:R-:W-:Y:S01]  /*1420*/  IMAD.U32 R4, RZ, RZ, UR4 ;  /* 0x00000004ff047e24 */ /* 0x003fe2000f8e00ff */
[----:B------:R0:W1:Y:S01]  /*1430*/  LDC.64 R14, c[0x4][R0] ;  /* 0x01000000000e7b82 */ /* 0x0000620000000a00 */
[----:B------:R-:W-:Y:S01]  /*1440*/  IMAD.U32 R5, RZ, RZ, UR5 ;  /* 0x00000005ff057e24 */ /* 0x000fe2000f8e00ff */
[----:B------:R-:W-:Y:S01]  /*1450*/  ULDC.64 UR4, c[0x4][0x70] ;  /* 0x01001c0000047ab9 */ /* 0x000fe20000000a00 */
[----:B------:R-:W-:Y:S02]  /*1460*/  IMAD.U32 R10, RZ, RZ, UR6 ;  /* 0x00000006ff0a7e24 */ /* 0x000fe4000f8e00ff */
[----:B------:R-:W-:Y:S02]  /*1470*/  IMAD.U32 R6, RZ, RZ, UR4 ;  /* 0x00000004ff067e24 */ /* 0x000fe4000f8e00ff */
[----:B------:R-:W-:-:S02]  /*1480*/  IMAD.U32 R7, RZ, RZ, UR5 ;  /* 0x00000005ff077e24 */ /* 0x000fc4000f8e00ff */
[----:B------:R-:W-:Y:S02]  /*1490*/  IMAD.U32 R11, RZ, RZ, UR7 ;  /* 0x00000007ff0b7e24 */ /* 0x000fe4000f8e00ff */
[----:B------:R-:W-:Y:S02]  /*14a0*/  IMAD.MOV.U32 R8, RZ, RZ, 0x1e1 ;  /* 0x000001e1ff087424 */ /* 0x000fe400078e00ff */
[----:B------:R-:W-:Y:S02]  /*14b0*/  IMAD.MOV.U32 R12, RZ, RZ, 0x1 ;  /* 0x00000001ff0c7424 */ /* 0x000fe400078e00ff */
[----:B0-----:R-:W-:-:S07]  /*14c0*/  IMAD.MOV.U32 R13, RZ, RZ, RZ ;  /* 0x000000ffff0d7224 */ /* 0x001fce00078e00ff */
[----:B------:R-:W-:-:S07]  /*14d0*/  LEPC R20, `(.L_x_18) ;  /* 0x000000001014794e */ /* 0x000fce0000000000 */
[----:B-1---5:R-:W-:Y:S05]  /*14e0*/  CALL.ABS.NOINC R14 ;  /* 0x000000000e007343 */ /* 0x022fea0003c00000 */
.L_x_18:
[----:B------:R-:W-:-:S13]  /*14f0*/  ISETP.NE.AND P0, PT, R58, 0x3, PT ;  /* 0x000000033a00780c */ /* 0x000fda0003f05270 */
[----:B------:R-:W-:Y:S05]  /*1500*/  @!P0 BRA `(.L_x_19) ;  /* 0x0000000000048947 */ /* 0x000fea0003800000 */
[----:B------:R-:W-:Y:S01]  /*1510*/  BPT.TRAP 0x1 ;  /* 0x000000040000795c */ /* 0x000fe20000300000 */
.L_x_19:
[----:B------:R-:W2:Y:S01]  /*1520*/  S2UR UR5, SR_CgaCtaId ;  /* 0x00000000000579c3 */ /* 0x000ea20000008800 */
[----:B------:R-:W-:Y:S01]  /*1530*/  UMOV UR4, 0x400 ;  /* 0x0000040000047882 */ /* 0x000fe20000000000 */
[----:B------:R-:W-:Y:S02]  /*1540*/  IMAD.U32 R0, RZ, RZ, UR38 ;  /* 0x00000026ff007e24 */ /* 0x000fe4000f8e00ff */
[----:B------:R-:W-:-:S03]  /*1550*/  IMAD.U32 R3, RZ, RZ, UR39 ;  /* 0x00000027ff037e24 */ /* 0x000fc6000f8e00ff */
[----:B------:R-:W-:Y:S01]  /*1560*/  SHF.L.U32 R0, R0, 0x1f, RZ ;  /* 0x0000001f00007819 */ /* 0x000fe200000006ff */
[----:B--2---:R-:W-:-:S06]  /*1570*/  ULEA UR4, UR5, UR4, 0x18 ;  /* 0x0000000405047291 */ /* 0x004fcc000f8ec03f */
[----:B------:R-:W-:-:S04]  /*1580*/  IMAD.U32 R6, RZ, RZ, UR4 ;  /* 0x00000004ff067e24 */ /* 0x000fc8000f8e00ff */
[----:B------:R-:W-:-:S04]  /*1590*/  IMAD R3, R3, 0x8, R6 ;  /* 0x0000000803037824 */ /* 0x000fc800078e0206 */
[----:B------:R2:W3:Y:S01]  /*15a0*/  SYNCS.PHASECHK.TRANS64.TRYWAIT P1, [R3+URZ], R0 ;  /* 0x00000000030075a7 */ /* 0x0004e2000802017f */
[----:B------:R-:W-:Y:S05]  /*15b0*/  @!P0 BRA `(.L_x_20) ;  /* 0x0000000000048947 */ /* 0x000fea0003800000 */
[----:B------:R-:W-:Y:S01]  /*15c0*/  BPT.TRAP 0x1 ;  /* 0x000000040000795c */ /* 0x000fe20000300000 */
.L_x_20:
[----:B---3--:R-:W-:Y:S05]  /*15d0*/  @P1 BRA `(.L_x_21) ;  /* 0x0000000000081947 */ /* 0x008fea0003800000 */
[----:B------:R-:W3:Y:S02]  /*15e0*/  SYNCS.PHASECHK.TRANS64.TRYWAIT P1, [R3+URZ], R0 ;  /* 0x00000000030075a7 */ /* 0x000ee4000802017f */
[----:B---3--:R-:W-:Y:S05]  /*15f0*/  @!P1 BRA `(.L_x_22) ;  /* 0x0000004400ac9947 */ /* 0x008fea0003800000 */
.L_x_21:
[----:B------:R-:W-:-:S04]  /*1600*/  UISETP.LT.AND UP0, UPT, UR40, 0x1, UPT ;  /* 0x000000012800788c */ /* 0x000fc8000bf01270 */
[----:B------:R-:W-:-:S06]  /*1610*/  USEL UR4, UR40, 0x1, UP0 ;  /* 0x0000000128047887 */ /* 0x000fcc0008000000 */
[----:B--23--:R-:W-:Y:S01]  /*1620*/  IMAD.U32 R0, RZ, RZ, UR4 ;  /* 0x00000004ff007e24 */ /* 0x00cfe2000f8e00ff */
[----:B------:R-:W-:Y:S05]  /*1630*/  WARPSYNC.ALL ;  /* 0x0000000000007948 */ /* 0x000fea0003800000 */
[----:B------:R-:W-:-:S04]  /*1640*/  IADD3 R0, -R0, UR40, RZ ;  /* 0x0000002800007c10 */ /* 0x000fc8000fffe1ff */
[----:B------:R-:W-:Y:S02]  /*1650*/  ISETP.GE.AND P1, PT, R0, 0x1, PT ;  /* 0x000000010000780c */ /* 0x000fe40003f26270 */
[----:B------:R-:W-:Y:S01]  /*1660*/  R2UR UR4, R6 ;  /* 0x00000000060472ca */ /* 0x000fe200000e0000 */
[----:B------:R-:W-:Y:S01]  /*1670*/  WARPGROUP.ARRIVE ;  /* 0x00000000000079c5 */ /* 0x000fe20000000000 */
[----:B------:R-:W-:Y:S01]  /*1680*/  UMOV UR9, 0x40000040 ;  /* 0x4000004000097882 */ /* 0x000fe20000000000 */
[----:B------:R-:W-:-:S10]  /*1690*/  UMOV UR11, 0x40000040 ;  /* 0x40000040000b7882 */ /* 0x000fd40000000000 */
[----:B------:R-:W-:-:S04]  /*16a0*/  UIADD3 UR4, UR4, 0x24180, URZ ;  /* 0x0002418004047890 */ /* 0x000fc8000fffe03f */
[----:B------:R-:W-:-:S04]  /*16b0*/  USHF.R.U32.HI UR4, URZ, 0x4, UR4 ;  /* 0x000000043f047899 */ /* 0x000fc80008011604 */
[----:B------:R-:W-:Y:S02]  /*16c0*/  ULOP3.LUT UR5, UR4, 0x3fff, URZ, 0xc0, !UPT ;  /* 0x00003fff04057892 */ /* 0x000fe4000f8ec03f */
[----:B------:R-:W-:Y:S02]  /*16d0*/  ULOP3.LUT UR4, UR41, 0x10000, URZ, 0xfc, !UPT ;  /* 0x0001000029047892 */ /* 0x000fe4000f8efc3f */
[----:B------:R-:W-:Y:S02]  /*16e0*/  ULOP3.LUT UR5, UR5, 0x10000, URZ, 0xfc, !UPT ;  /* 0x0001000005057892 */ /* 0x000fe4000f8efc3f */
[----:B------:R-:W-:Y:S02]  /*16f0*/  ULEA UR6, UR39, UR4, 0xa ;  /* 0x0000000427067291 */ /* 0x000fe4000f8e503f */
[----:B------:R-:W-:-:S05]  /*1700*/  ULEA UR7, UR39, UR5, 0x9 ;  /* 0x0000000527077291 */ /* 0x000fca000f8e483f */
[----:B------:R-:W-:Y:S02]  /*1710*/  UMOV UR8, UR6 ;  /* 0x0000000600087c82 */ /* 0x000fe40008000000 */
[----:B------:R-:W-:Y:S02]  /*1720*/  UMOV UR10, UR7 ;  /* 0x00000007000a7c82 */ /* 0x000fe40008000000 */
[----:B------:R-:W-:Y:S01]  /*1730*/  HGMMA.64x64x8.F32.TF32 R24, gdesc[UR8], RZ, !UPT, gsb0 ;  /* 0x04e00000081879f0 */ /* 0x000fe2000c0028ff */
[----:B------:R-:W-:Y:S02]  /*1740*/  UIADD3 UR8, UR6, 0x2, URZ ;  /* 0x0000000206087890 */ /* 0x000fe4000fffe03f */
[----:B------:R-:W-:Y:S01]  /*1750*/  UIADD3 UR10, UR7, 0x2, URZ ;  /* 0x00000002070a7890 */ /* 0x000fe2000fffe03f */
[----:B------:R-:W-:Y:S01]  /*1760*/  UMOV UR9, 0x40000040 ;  /* 0x4000004000097882 */ /* 0x000fe20000000000 */
[----:B------:R-:W-:Y:S01]  /*1770*/  UMOV UR11, 0x40000040 ;  /* 0x40000040000b7882 */ /* 0x000fe20000000000 */
[----:B------:R-:W-:-:S02]  /*1780*/  WARPGROUP.DEPBAR.LE gsb0, 0x0 ;  /* 0x00008000000079c5 */ /* 0x000fc40000010000 */
[----:B------:R-:W-:-:S06]  /*1790*/  WARPGROUP.ARRIVE ;  /* 0x00000000000079c5 */ /* 0x000fcc0000000000 */
[----:B------:R-:W-:Y:S01]  /*17a0*/  HGMMA.64x64x8.F32.TF32 R24, gdesc[UR8], R24, gsb0 ;  /* 0x04e00000081879f0 */ /* 0x000fe20008002818 */
[----:B------:R-:W-:Y:S02]  /*17b0*/  UIADD3 UR8, UR6, 0x4, URZ ;  /* 0x0000000406087890 */ /* 0x000fe4000fffe03f */
[----:B------:R-:W-:Y:S01]  /*17c0*/  UIADD3 UR10, UR7, 0x4, URZ ;  /* 0x00000004070a7890 */ /* 0x000fe2000fffe03f */
[----:B------:R-:W-:Y:S01]  /*17d0*/  UMOV UR9, 0x40000040 ;  /* 0x4000004000097882 */ /* 0x000fe20000000000 */
[----:B------:R-:W-:Y:S01]  /*17e0*/  UMOV UR11, 0x40000040 ;  /* 0x40000040000b7882 */ /* 0x000fe20000000000 */
[----:B------:R-:W-:Y:S02]  /*17f0*/  WARPGROUP.DEPBAR.LE gsb0, 0x0 ;  /* 0x00008000000079c5 */ /* 0x000fe40000010000 */
        /* <DEDUP_REMOVED lines=8> */
[----:B------:R-:W-:Y:S03]  /*1880*/  HGMMA.64x64x8.F32.TF32 R24, gdesc[UR8], R24, gsb0 ;  /* 0x04e00000081879f0 */ /* 0x000fe60008002818 */
[----:B------:R-:W-:Y:S02]  /*1890*/  WARPGROUP.DEPBAR.LE gsb0, 0x0 ;  /* 0x00008000000079c5 */ /* 0x000fe40000010000 */
[----:B------:R-:W-:Y:S05]  /*18a0*/  @!P1 BRA `(.L_x_23) ;  /* 0x0000000400249947 */ /* 0x000fea0003800000 */
[----:B------:R-:W-:Y:S02]  /*18b0*/  UIADD3 UR6, UR39, 0x1, URZ ;  /* 0x0000000127067890 */ /* 0x000fe4000fffe03f */
[----:B------:R-:W-:Y:S02]  /*18c0*/  IMAD.U32 R3, RZ, RZ, UR39 ;  /* 0x00000027ff037e24 */ /* 0x000fe4000f8e00ff */
[----:B------:R-:W-:-:S04]  /*18d0*/  UISETP.NE.AND UP0, UPT, UR6, 0x9, UPT ;  /* 0x000000090600788c */ /* 0x000fc8000bf05270 */
[----:B------:R-:W-:Y:S02]  /*18e0*/  USEL UR7, URZ, 0x1, UP0 ;  /* 0x000000013f077887 */ /* 0x000fe40008000000 */
[----:B------:R-:W-:Y:S02]  /*18f0*/  USEL UR6, UR6, URZ, UP0 ;  /* 0x0000003f06067287 */ /* 0x000fe40008000000 */
[----:B------:R-:W-:-:S06]  /*1900*/  ULOP3.LUT UR7, UR38, UR7, URZ, 0x3c, !UPT ;  /* 0x0000000726077292 */ /* 0x000fcc000f8e3c3f */
[----:B------:R-:W-:-:S07]  /*1910*/  IMAD.U32 R7, RZ, RZ, UR7 ;  /* 0x00000007ff077e24 */ /* 0x000fce000f8e00ff */
.L_x_30:
[----:B------:R-:W-:Y:S05]  /*1920*/  @!P0 BRA `(.L_x_24) ;  /* 0x0000000000048947 */ /* 0x000fea0003800000 */
[----:B------:R-:W-:Y:S01]  /*1930*/  BPT.TRAP 0x1 ;  /* 0x000000040000795c */ /* 0x000fe20000300000 */
.L_x_24:
[----:B------:R-:W2:Y:S01]  /*1940*/  S2UR UR8, SR_CgaCtaId ;  /* 0x00000000000879c3 */ /* 0x000ea20000008800 */
[----:B------:R-:W-:Y:S01]  /*1950*/  UMOV UR7, 0x400 ;  /* 0x0000040000077882 */ /* 0x000fe20000000000 */
[----:B01----:R-:W-:Y:S01]  /*1960*/  IMAD.U32 R5, RZ, RZ, UR6 ;  /* 0x00000006ff057e24 */ /* 0x003fe2000f8e00ff */
[----:B------:R-:W-:Y:S01]  /*1970*/  SHF.L.U32 R4, R7, 0x1f, RZ ;  /* 0x0000001f07047819 */ /* 0x000fe200000006ff */
[----:B--2---:R-:W-:-:S06]  /*1980*/  ULEA UR7, UR8, UR7, 0x18 ;  /* 0x0000000708077291 */ /* 0x004fcc000f8ec03f */
[----:B------:R-:W-:-:S04]  /*1990*/  IMAD.U32 R6, RZ, RZ, UR7 ;  /* 0x00000007ff067e24 */ /* 0x000fc8000f8e00ff */
[----:B------:R-:W-:-:S04]  /*19a0*/  IMAD R5, R5, 0x8, R6 ;  /* 0x0000000805057824 */ /* 0x000fc800078e0206 */
[----:B------:R0:W1:Y:S01]  /*19b0*/  SYNCS.PHASECHK.TRANS64.TRYWAIT P1, [R5+URZ], R4 ;  /* 0x00000004050075a7 */ /* 0x000062000802017f */
[----:B------:R-:W-:Y:S05]  /*19c0*/  @!P0 BRA `(.L_x_25) ;  /* 0x0000000000048947 */ /* 0x000fea0003800000 */
[----:B------:R-:W-:Y:S01]  /*19d0*/  BPT.TRAP 0x1 ;  /* 0x000000040000795c */ /* 0x000fe20000300000 */
.L_x_25:
[----:B-1----:R-:W-:Y:S05]  /*19e0*/  @P1 BRA `(.L_x_26) ;  /* 0x0000000000081947 */ /* 0x002fea0003800000 */
[----:B------:R-:W1:Y:S02]  /*19f0*/  SYNCS.PHASECHK.TRANS64.TRYWAIT P1, [R5+URZ], R4 ;  /* 0x00000004050075a7 */ /* 0x000e64000802017f */
[----:B-1----:R-:W-:Y:S05]  /*1a00*/  @!P1 BRA `(.L_x_27) ;  /* 0x0000004000bc9947 */ /* 0x002fea0003800000 */
.L_x_26:
[----:B------:R-:W-:Y:S01]  /*1a10*/  ULEA UR7, UR6, UR4, 0xa ;  /* 0x0000000406077291 */ /* 0x000fe2000f8e503f */
[----:B------:R-:W-:Y:S01]  /*1a20*/  WARPGROUP.ARRIVE ;  /* 0x00000000000079c5 */ /* 0x000fe20000000000 */
[----:B------:R-:W-:Y:S01]  /*1a30*/  ULEA UR12, UR6, UR5, 0x9 ;  /* 0x00000005060c7291 */ /* 0x000fe2000f8e483f */
[----:B------:R-:W-:Y:S01]  /*1a40*/  UMOV UR9, 0x40000040 ;  /* 0x4000004000097882 */ /* 0x000fe20000000000 */
[----:B------:R-:W-:-:S03]  /*1a50*/  UMOV UR11, 0x40000040 ;  /* 0x40000040000b7882 */ /* 0x000fc60000000000 */
[----:B------:R-:W-:Y:S02]  /*1a60*/  UMOV UR8, UR7 ;  /* 0x0000000700087c82 */ /* 0x000fe40008000000 */
[----:B------:R-:W-:Y:S02]  /*1a70*/  UMOV UR10, UR12 ;  /* 0x0000000c000a7c82 */ /* 0x000fe40008000000 */
[----:B------:R-:W-:Y:S01]  /*1a80*/  HGMMA.64x64x8.F32.TF32 R24, gdesc[UR8], R24, gsb0 ;  /* 0x04e00000081879f0 */ /* 0x000fe20008002818 */
        /* <DEDUP_REMOVED lines=23> */
[----:B------:R-:W-:Y:S01]  /*1c00*/  BPT.TRAP 0x1 ;  /* 0x000000040000795c */ /* 0x000fe20000300000 */
.L_x_28:
[----:B------:R-:W-:-:S13]  /*1c10*/  ISETP.NE.AND P1, PT, R23, RZ, PT ;  /* 0x000000ff1700720c */ /* 0x000fda0003f25270 */
[----:B01----:R-:W-:-:S04]  /*1c20*/  @P1 IMAD R4, R3, 0x8, R6 ;  /* 0x0000000803041824 */ /* 0x003fc800078e0206 */
[----:B------:R-:W-:-:S05]  /*1c30*/  @P1 VIADD R5, R4, 0x48 ;  /* 0x0000004804051836 */ /* 0x000fca0000000000 */
[----:B------:R-:W-:-:S04]  /*1c40*/  @P1 PRMT R5, R22, 0x654, R5 ;  /* 0x0000065416051816 */ /* 0x000fc80000000005 */
[----:B------:R0:W-:Y:S01]  /*1c50*/  @P1 SYNCS.ARRIVE.TRANS64.RED.A1T0 RZ, [R5+URZ], RZ ;  /* 0x000000ff05ff19a7 */ /* 0x0001e2000810043f */
[----:B------:R-:W-:-:S13]  /*1c60*/  ISETP.GT.U32.AND P1, PT, R19, 0x1, PT ;  /* 0x000000011300780c */ /* 0x000fda0003f24070 */
[----:B0-----:R-:W-:Y:S05]  /*1c70*/  @P1 BRA `(.L_x_29) ;  /* 0x0000000000041947 */ /* 0x001fea0003800000 */
[----:B------:R-:W-:Y:S01]  /*1c80*/  BPT.TRAP 0x1 ;  /* 0x000000040000795c */ /* 0x000fe20000300000 */
.L_x_29:
[----:B------:R-:W-:Y:S01]  /*1c90*/  UIADD3 UR6, UR6, 0x1, URZ ;  /* 0x0000000106067890 */ /* 0x000fe2000fffe03f */
[C---:B------:R-:W-:Y:S01]  /*1ca0*/  ISETP.GT.AND P2, PT, R0.reuse, 0x1, PT ;  /* 0x000000010000780c */ /* 0x040fe20003f44270 */
[----:B------:R-:W-:Y:S02]  /*1cb0*/  VIADD R3, R3, 0x1 ;  /* 0x0000000103037836 */ /* 0x000fe40000000000 */
[----:B------:R-:W-:Y:S01]  /*1cc0*/  UISETP.NE.AND UP0, UPT, UR6, 0x9, UPT ;  /* 0x000000090600788c */ /* 0x000fe2000bf05270 */
[----:B------:R-:W-:Y:S02]  /*1cd0*/  VIADD R0, R0, 0xffffffff ;  /* 0xffffffff00007836 */ /* 0x000fe40000000000 */
[C---:B------:R-:W-:Y:S01]  /*1ce0*/  ISETP.NE.AND P1, PT, R3.reuse, 0x9, PT ;  /* 0x000000090300780c */ /* 0x040fe20003f25270 */
[----:B------:R-:W-:Y:S02]  /*1cf0*/  USEL UR7, URZ, 0x1, UP0 ;  /* 0x000000013f077887 */ /* 0x000fe40008000000 */
[----:B------:R-:W-:Y:S01]  /*1d00*/  USEL UR6, UR6, URZ, UP0 ;  /* 0x0000003f06067287 */ /* 0x000fe20008000000 */
[----:B------:R-:W-:-:S03]  /*1d10*/  SEL R3, R3, RZ, P1 ;  /* 0x000000ff03037207 */ /* 0x000fc60000800000 */
[----:B------:R-:W-:Y:S01]  /*1d20*/  LOP3.LUT R7, R7, UR7, RZ, 0x3c, !PT ;  /* 0x0000000707077c12 */ /* 0x000fe2000f8e3cff */
[----:B------:R-:W-:Y:S07]  /*1d30*/  @P2 BRA `(.L_x_30) ;  /* 0xfffffff800f82947 */ /* 0x000fee000383ffff */
.L_x_23:
[----:B------:R-:W2:Y:S02]  /*1d40*/  LDC R0, c[0x0][0x28c] ;  /* 0x0000a300ff007b82 */ /* 0x000ea40000000800 */
[----:B--2---:R-:W-:-:S13]  /*1d50*/  ISETP.GE.AND P1, PT, R0, 0x1, PT ;  /* 0x000000010000780c */ /* 0x004fda0003f26270 */
[----:B------:R-:W-:Y:S05]  /*1d60*/  @!P1 BRA `(.L_x_31) ;  /* 0x0000000000509947 */ /* 0x000fea0003800000 */
[----:B------:R-:W-:Y:S05]  /*1d70*/  @!P0 BRA `(.L_x_32) ;  /* 0x0000000000048947 */ /* 0x000fea0003800000 */
[----:B------:R-:W-:Y:S01]  /*1d80*/  BPT.TRAP 0x1 ;  /* 0x000000040000795c */ /* 0x000fe20000300000 */
.L_x_32:
[----:B------:R-:W-:Y:S01]  /*1d90*/  ISETP.NE.AND P0, PT, R23, RZ, PT ;  /* 0x000000ff1700720c */ /* 0x000fe20003f05270 */
[----:B------:R-:W-:Y:S01]  /*1da0*/  BSSY B0, `(.L_x_33) ;  /* 0x000000e000007945 */ /* 0x000fe20003800000 */
[----:B------:R-:W-:-:S11]  /*1db0*/  ISETP.GT.U32.AND P1, PT, R19, 0x1, PT ;  /* 0x000000011300780c */ /* 0x000fd60003f24070 */
[----:B------:R-:W-:Y:S05]  /*1dc0*/  @!P0 BRA `(.L_x_34) ;  /* 0x00000000002c8947 */ /* 0x000fea0003800000 */
[----:B------:R-:W-:-:S04]  /*1dd0*/  UISETP.LT.AND UP0, UPT, UR40, 0x1, UPT ;  /* 0x000000012800788c */ /* 0x000fc8000bf01270 */
[----:B------:R-:W-:-:S04]  /*1de0*/  USEL UR6, UR40, 0x1, UP0 ;  /* 0x0000000128067887 */ /* 0x000fc80008000000 */
[----:B------:R-:W-:-:S04]  /*1df0*/  UIADD3 UR6, UR39, UR40, -UR6 ;  /* 0x0000002827067290 */ /* 0x000fc8000fffe806 */
[----:B------:R-:W-:-:S04]  /*1e00*/  UIMAD.WIDE.U32 UR4, UR6, 0x38e38e39, URZ ;  /* 0x38e38e39060478a5 */ /* 0x000fc8000f8e003f */
[----:B------:R-:W-:-:S04]  /*1e10*/  USHF.R.U32.HI UR4, URZ, 0x1, UR5 ;  /* 0x000000013f047899 */ /* 0x000fc80008011605 */
[----:B------:R-:W-:-:S06]  /*1e20*/  UIMAD UR6, UR4, -0x9, UR6 ;  /* 0xfffffff7040678a4 */ /* 0x000fcc000f8e0206 */
[----:B------:R-:W-:-:S04]  /*1e30*/  IMAD.U32 R3, RZ, RZ, UR6 ;  /* 0x00000006ff037e24 */ /* 0x000fc8000f8e00ff */
[----:B------:R-:W-:-:S04]  /*1e40*/  IMAD R0, R3, 0x8, R6 ;  /* 0x0000000803007824 */ /* 0x000fc800078e0206 */
[----:B------:R-:W-:-:S05]  /*1e50*/  VIADD R3, R0, 0x48 ;  /* 0x0000004800037836 */ /* 0x000fca0000000000 */
[----:B------:R-:W-:-:S04]  /*1e60*/  PRMT R3, R22, 0x654, R3 ;  /* 0x0000065416037816 */ /* 0x000fc80000000003 */
[----:B------:R2:W-:Y:S03]  /*1e70*/  SYNCS.ARRIVE.TRANS64.RED.A1T0 RZ, [R3+URZ], RZ ;  /* 0x000000ff03ff79a7 */ /* 0x0005e6000810043f */
.L_x_34:
[----:B------:R-:W-:Y:S05]  /*1e80*/  BSYNC B0 ;  /* 0x0000000000007941 */ /* 0x000fea0003800000 */
.L_x_33:
[----:B------:R-:W-:Y:S05]  /*1e90*/  @P1 BRA `(.L_x_31) ;  /* 0x0000000000041947 */ /* 0x000fea0003800000 */
[----:B------:R-:W-:Y:S01]  /*1ea0*/  BPT.TRAP 0x1 ;  /* 0x000000040000795c */ /* 0x000fe20000300000 */
.L_x_31:
[----:B------:R-:W3:Y:S01]  /*1eb0*/  LDC R6, c[0x0][0x288] ;  /* 0x0000a200ff067b82 */ /* 0x000ee20000000800 */
[--C-:B------:R-:W-:Y:S01]  /*1ec0*/  SHF.R.U32.HI R0, RZ, 0x2, R18.reuse ;  /* 0x00000002ff007819 */ /* 0x100fe20000011612 */
[----:B------:R-:W-:Y:S01]  /*1ed0*/  IMAD.SHL.U32 R61, R61, 0x40, RZ ;  /* 0x000000403d3d7824 */ /* 0x000fe200078e00ff */
[----:B01----:R-:W-:Y:S01]  /*1ee0*/  SHF.R.U32.HI R5, RZ, 0x7, R18 ;  /* 0x00000007ff057819 */ /* 0x003fe20000011612 */
[----:B------:R-:W-:Y:S01]  /*1ef0*/  UIADD3 UR39, UR40, UR39, URZ ;  /* 0x0000002728277290 */ /* 0x000fe2000fffe03f */
[----:B--2---:R-:W-:Y:S01]  /*1f00*/  LOP3.LUT R3, R0, 0x7, RZ, 0xc0, !PT ;  /* 0x0000000700037812 */ /* 0x004fe200078ec0ff */
[----:B------:R-:W-:Y:S01]  /*1f10*/  ULDC UR7, c[0x0][0x284] ;  /* 0x0000a10000077ab9 */ /* 0x000fe20000000800 */
[----:B------:R-:W-:Y:S01]  /*1f20*/  LOP3.LUT R0, R5, 0x1, RZ, 0xc0, !PT ;  /* 0x0000000105007812 */ /* 0x000fe200078ec0ff */
[----:B------:R-:W-:Y:S01]  /*1f30*/  UISETP.GT.U32.AND UP0, UPT, UR39, 0x8, UPT ;  /* 0x000000082700788c */ /* 0x000fe2000bf04070 */
[C---:B------:R-:W-:Y:S01]  /*1f40*/  LOP3.LUT R4, R18.reuse, 0x60, RZ, 0xc0, !PT ;  /* 0x0000006012047812 */ /* 0x040fe200078ec0ff */
[----:B------:R-:W-:Y:S01]  /*1f50*/  UISETP.GE.U32.AND UP1, UPT, UR40, 0x9, UPT ;  /* 0x000000092800788c */ /* 0x000fe2000bf26070 */
[----:B------:R-:W-:Y:S01]  /*1f60*/  LOP3.LUT R5, R18, 0x3, RZ, 0xc0, !PT ;  /* 0x0000000312057812 */ /* 0x000fe200078ec0ff */
[----:B------:R-:W-:Y:S01]  /*1f70*/  IMAD.SHL.U32 R8, R0, 0x40, RZ ;  /* 0x0000004000087824 */ /* 0x000fe200078e00ff */
[----:B------:R-:W-:Y:S01]  /*1f80*/  SHF.R.U32.HI R4, RZ, 0x1, R4 ;  /* 0x00000001ff047819 */ /* 0x000fe20000011604 */
[----:B------:R-:W-:Y:S01]  /*1f90*/  UISETP.LT.U32.AND UP0, UPT, UR40, 0x9, UP0 ;  /* 0x000000092800788c */ /* 0x000fe20008701070 */
[----:B------:R-:W-:Y:S01]  /*1fa0*/  SHF.R.S32.HI R15, RZ, 0x1f, R59 ;  /* 0x0000001fff0f7819 */ /* 0x000fe2000001143b */
[----:B------:R-:W-:Y:S01]  /*1fb0*/  ULDC.64 UR8, c[0x0][0x5d0] ;  /* 0x0001740000087ab9 */ /* 0x000fe20000000a00 */
[--C-:B------:R-:W-:Y:S01]  /*1fc0*/  IADD3 R7, RZ, -R4, -R3.reuse ;  /* 0x80000004ff077210 */ /* 0x100fe20007ffe803 */
[----:B------:R-:W-:Y:S01]  /*1fd0*/  UIMAD.WIDE.U32 UR4, UR39, 0x38e38e39, URZ ;  /* 0x38e38e39270478a5 */ /* 0x000fe2000f8e003f */
[----:B------:R-:W-:Y:S01]  /*1fe0*/  LOP3.LUT R3, R8, 0x40, R3, 0xe2, !PT ;  /* 0x0000004008037812 */ /* 0x000fe200078ee203 */
[----:B------:R-:W-:Y:S01]  /*1ff0*/  IMAD.SHL.U32 R8, R18, 0x2, RZ ;  /* 0x0000000212087824 */ /* 0x000fe200078e00ff */
[----:B------:R-:W-:Y:S01]  /*2000*/  USEL UR6, URZ, 0x1, !UP0 ;  /* 0x000000013f067887 */ /* 0x000fe2000c000000 */
[C---:B------:R-:W-:Y:S01]  /*2010*/  IMAD.WIDE R10, R60.reuse, 0x80, RZ ;  /* 0x000000803c0a7825 */ /* 0x040fe200078e02ff */
[----:B------:R-:W-:Y:S01]  /*2020*/  USHF.R.U32.HI UR4, URZ, 0x1, UR5 ;  /* 0x000000013f047899 */ /* 0x000fe20008011605 */
[----:B---3--:R-:W-:Y:S01]  /*2030*/  ISETP.GE.AND P0, PT, R61, R6, PT ;  /* 0x000000063d00720c */ /* 0x008fe20003f06270 */
[----:B------:R-:W-:Y:S01]  /*2040*/  ULOP3.LUT UR38, UR38, UR6, URZ, 0x3c, !UPT ;  /* 0x0000000626267292 */ /* 0x000fe2000f8e3c3f */
[----:B------:R-:W-:Y:S01]  /*2050*/  IMAD R12, R5, -0x2, R6 ;  /* 0xfffffffe050c7824 */ /* 0x000fe200078e0206 */
[----:B------:R-:W-:Y:S01]  /*2060*/  LOP3.LUT R8, R61, 0x6, R8, 0xf8, !PT ;  /* 0x000000063d087812 */ /* 0x000fe200078ef808 */
[----:B------:R-:W-:Y:S01]  /*2070*/  IMAD.SHL.U32 R5, R60, 0x80, RZ ;  /* 0x000000803c057824 */ /* 0x000fe200078e00ff */
[----:B------:R-:W-:Y:S01]  /*2080*/  LOP3.LUT R73, R10, R3, R4, 0xfe, !PT ;  /* 0x000000030a497212 */ /* 0x000fe200078efe04 */
[----:B------:R-:W-:Y:S01]  /*2090*/  IMAD R6, R15, UR8, RZ ;  /* 0x000000080f067c24 */ /* 0x000fe2000f8e02ff */
[----:B------:R-:W-:Y:S01]  /*20a0*/  SHF.R.S32.HI R9, RZ, 0x1f, R8 ;  /* 0x0000001fff097819 */ /* 0x000fe20000011408 */
[----:B------:R-:W-:Y:S01]  /*20b0*/  IMAD R0, R0, -0x40, R7 ;  /* 0xffffffc000007824 */ /* 0x000fe200078e0207 */
[----:B------:R-:W-:Y:S01]  /*20c0*/  ISETP.GE.OR P0, PT, R5, UR7, P0 ;  /* 0x0000000705007c0c */ /* 0x000fe20008706670 */
[C---:B------:R-:W-:Y:S01]  /*20d0*/  IMAD R13, R59.reuse, UR9, R6 ;  /* 0x000000093b0d7c24 */ /* 0x040fe2000f8e0206 */
[----:B------:R-:W-:Y:S01]  /*20e0*/  UIMAD UR39, UR4, -0x9, UR39 ;  /* 0xfffffff7042778a4 */ /* 0x000fe2000f8e0227 */
[----:B------:R-:W-:Y:S01]  /*20f0*/  IMAD.WIDE.U32 R6, R59, UR8, R8 ;  /* 0x000000083b067c25 */ /* 0x000fe2000f8e0008 */
[----:B------:R-:W-:Y:S01]  /*2100*/  @UP1 ULOP3.LUT UR38, UR38, 0x1, UR4, 0x78, !UPT ;  /* 0x0000000126261892 */ /* 0x000fe2000f8e7804 */
[----:B------:R-:W-:-:S02]  /*2110*/  IADD3 R3, -R5, UR7, R0 ;  /* 0x0000000705037c10 */ /* 0x000fc4000fffe100 */
[----:B------:R-:W-:Y:S02]  /*2120*/  IMAD.IADD R7, R7, 0x1, R13 ;  /* 0x0000000107077824 */ /* 0x000fe400078e020d */
[----:B------:R-:W-:Y:S02]  /*2130*/  IMAD.IADD R4, R12, 0x1, -R61 ;  /* 0x000000010c047824 */ /* 0x000fe400078e0a3d */
[----:B------:R-:W-:Y:S02]  /*2140*/  IMAD.MOV.U32 R0, RZ, RZ, -0x1 ;  /* 0xffffffffff007424 */ /* 0x000fe400078e00ff */
[----:B------:R-:W-:Y:S05]  /*2150*/  @P0 BRA `(.L_x_35) ;  /* 0x0000001c00080947 */ /* 0x000fea0003800000 */
[----:B------:R-:W0:Y:S01]  /*2160*/  LDC.64 R66, c[0x0][0x5c8] ;  /* 0x00017200ff427b82 */ /* 0x000e220000000a00 */
[----:B-----5:R-:W-:Y:S01]  /*2170*/  FSETP.NEU.AND P1, PT, R57, RZ, PT ;  /* 0x000000ff3900720b */ /* 0x020fe20003f2d000 */
[----:B------:R-:W-:Y:S01]  /*2180*/  BSSY B0, `(.L_x_35) ;  /* 0x00001bf000007945 */ /* 0x000fe20003800000 */
[----:B------:R-:W-:-:S04]  /*2190*/  ISETP.GT.AND P0, PT, R4, RZ, PT ;  /* 0x000000ff0400720c */ /* 0x000fc80003f04270 */
[----:B------:R-:W-:Y:S01]  /*21a0*/  ISETP.GT.AND P4, PT, R3, RZ, P0 ;  /* 0x000000ff0300720c */ /* 0x000fe20000784270 */
[-C--:B0-----:R-:W-:Y:S02]  /*21b0*/  IMAD R12, R11, R66.reuse, RZ ;  /* 0x000000420b0c7224 */ /* 0x081fe400078e02ff */
[----:B------:R-:W-:-:S04]  /*21c0*/  IMAD.WIDE.U32 R60, R73, R66, R6 ;  /* 0x00000042493c7225 */ /* 0x000fc800078e0006 */
[----:B------:R-:W-:-:S04]  /*21d0*/  IMAD R5, R73, R67, R12 ;  /* 0x0000004349057224 */ /* 0x000fc800078e020c */
[----:B------:R-:W-:Y:S01]  /*21e0*/  IMAD.IADD R75, R61, 0x1, R5 ;  /* 0x000000013d4b7824 */ /* 0x000fe200078e0205 */
[----:B------:R-:W-:Y:S06]  /*21f0*/  @!P1 BRA `(.L_x_36) ;  /* 0x0000001000dc9947 */ /* 0x000fec0003800000 */
[----:B------:R-:W0:Y:S01]  /*2200*/  LDC.64 R68, c[0x0][0x5b8] ;  /* 0x00016e00ff447b82 */ /* 0x000e220000000a00 */
[----:B------:R-:W-:-:S07]  /*2210*/  ULDC.64 UR4, c[0x0][0x5c0] ;  /* 0x0001700000047ab9 */ /* 0x000fce0000000a00 */
[----:B------:R-:W1:Y:S08]  /*2220*/  LDC.64 R62, c[0x0][0x5b0] ;  /* 0x00016c00ff3e7b82 */ /* 0x000e700000000a00 */
[----:B------:R-:W2:Y:S01]  /*2230*/  LDC.64 R70, c[0x0][0x5a8] ;  /* 0x00016a00ff467b82 */ /* 0x000ea20000000a00 */
[-C--:B0-----:R-:W-:Y:S02]  /*2240*/  IMAD R6, R15, R68.reuse, RZ ;  /* 0x000000440f067224 */ /* 0x081fe400078e02ff */
[----:B------:R-:W-:-:S04]  /*2250*/  IMAD.WIDE.U32 R12, R59, R68, R8 ;  /* 0x000000443b0c7225 */ /* 0x000fc800078e0008 */
[----:B------:R-:W-:Y:S02]  /*2260*/  IMAD R61, R59, R69, R6 ;  /* 0x000000453b3d7224 */ /* 0x000fe400078e0206 */
[-C--:B-1----:R-:W-:Y:S02]  /*2270*/  IMAD R10, R11, R62.reuse, RZ ;  /* 0x0000003e0b0a7224 */ /* 0x082fe400078e02ff */
[----:B------:R-:W-:Y:S02]  /*2280*/  IMAD.IADD R13, R13, 0x1, R61 ;  /* 0x000000010d0d7824 */ /* 0x000fe400078e023d */
[C---:B------:R-:W-:Y:S02]  /*2290*/  IMAD R65, R73.reuse, R63, R10 ;  /* 0x0000003f49417224 */ /* 0x040fe400078e020a */
[----:B------:R-:W-:-:S04]  /*22a0*/  IMAD.WIDE.U32 R6, R73, R62, R12 ;  /* 0x0000003e49067225 */ /* 0x000fc800078e000c */
[----:B------:R-:W-:Y:S01]  /*22b0*/  IMAD.IADD R5, R7, 0x1, R65 ;  /* 0x0000000107057824 */ /* 0x000fe200078e0241 */
[----:B--2---:R-:W-:-:S04]  /*22c0*/  LEA R14, P1, R6, R70, 0x2 ;  /* 0x00000046060e7211 */ /* 0x004fc800078210ff */
[----:B------:R-:W-:-:S05]  /*22d0*/  LEA.HI.X R15, R6, R71, R5, 0x2, P1 ;  /* 0x00000047060f7211 */ /* 0x000fca00008f1405 */
[----:B------:R-:W2:Y:S01]  /*22e0*/  @P4 LDG.E.LTC128B R64, desc[UR36][R14.64] ;  /* 0x000000240e404981 */ /* 0x000ea2000c1e1920 */
[----:B------:R-:W-:Y:S01]  /*22f0*/  IMAD.WIDE.U32 R6, R73, R62, R8 ;  /* 0x0000003e49067225 */ /* 0x000fe200078e0008 */
[C---:B------:R-:W-:Y:S01]  /*2300*/  SHF.L.U64.HI R11, R62.reuse, 0x3, R63 ;  /* 0x000000033e0b7819 */ /* 0x040fe2000001023f */
[----:B------:R-:W-:Y:S01]  /*2310*/  BSSY B1, `(.L_x_37) ;  /* 0x0000016000017945 */ /* 0x000fe20003800000 */
[----:B------:R-:W-:Y:S01]  /*2320*/  ISETP.GT.AND P0, PT, R3, 0x8, P0 ;  /* 0x000000080300780c */ /* 0x000fe20000704270 */
[----:B------:R-:W-:Y:S02]  /*2330*/  IMAD.IADD R7, R65, 0x1, R7 ;  /* 0x0000000141077824 */ /* 0x000fe400078e0207 */
[----:B------:R-:W-:Y:S02]  /*2340*/  IMAD.SHL.U32 R10, R62, 0x8, RZ ;  /* 0x000000083e0a7824 */ /* 0x000fe400078e00ff */
[----:B------:R-:W-:-:S04]  /*2350*/  IMAD.WIDE.U32 R20, R59, R68, R6 ;  /* 0x000000443b147225 */ /* 0x000fc800078e0006 */
[----:B------:R-:W-:Y:S01]  /*2360*/  IMAD.WIDE.U32 R62, R73, R62, R10 ;  /* 0x0000003e493e7225 */ /* 0x000fe200078e000a */
[----:B------:R-:W-:Y:S02]  /*2370*/  LEA R10, P1, R60, UR4, 0x2 ;  /* 0x000000043c0a7c11 */ /* 0x000fe4000f8210ff */
[----:B------:R-:W-:Y:S01]  /*2380*/  LEA R6, P3, R20, R70, 0x2 ;  /* 0x0000004614067211 */ /* 0x000fe200078610ff */
[----:B------:R-:W-:Y:S01]  /*2390*/  IMAD.IADD R7, R61, 0x1, R21 ;  /* 0x000000013d077824 */ /* 0x000fe200078e0215 */
[----:B------:R-:W-:Y:S01]  /*23a0*/  LEA.HI.X R11, R60, UR5, R75, 0x2, P1 ;  /* 0x000000053c0b7c11 */ /* 0x000fe200088f144b */
[----:B------:R-:W-:Y:S01]  /*23b0*/  IMAD.IADD R65, R65, 0x1, R63 ;  /* 0x0000000141417824 */ /* 0x000fe200078e023f */
[----:B------:R-:W-:Y:S02]  /*23c0*/  ISETP.GT.AND P1, PT, R4, 0x1, PT ;  /* 0x000000010400780c */ /* 0x000fe40003f24270 */
[----:B------:R-:W-:Y:S01]  /*23d0*/  LEA.HI.X R7, R20, R71, R7, 0x2, P3 ;  /* 0x0000004714077211 */ /* 0x000fe200018f1407 */
[----:B--2---:R-:W-:-:S04]  /*23e0*/  FMUL R5, R64, R57 ;  /* 0x0000003940057220 */ /* 0x004fc80000400000 */
[----:B------:R-:W-:Y:S01]  /*23f0*/  FFMA R21, R24, R56, R5 ;  /* 0x0000003818157223 */ /* 0x000fe20000000005 */
[----:B------:R-:W-:-:S04]  /*2400*/  IADD3 R5, P2, R12, R62, RZ ;  /* 0x0000003e0c057210 */ /* 0x000fc80007f5e0ff */
[----:B------:R0:W-:Y:S01]  /*2410*/  @P4 STG.E desc[UR36][R10.64], R21 ;  /* 0x000000150a004986 */ /* 0x0001e2000c101924 */
[----:B------:R-:W-:Y:S01]  /*2420*/  ISETP.GT.AND P4, PT, R3, RZ, P1 ;  /* 0x000000ff0300720c */ /* 0x000fe20000f84270 */
[----:B------:R-:W-:Y:S01]  /*2430*/  IMAD.X R20, R65, 0x1, R13, P2 ;  /* 0x0000000141147824 */ /* 0x000fe200010e060d */
[----:B------:R-:W-:-:S11]  /*2440*/  LEA R14, P3, R5, R70, 0x2 ;  /* 0x00000046050e7211 */ /* 0x000fd600078610ff */
[----:B0-----:R-:W-:Y:S05]  /*2450*/  @!P4 BRA `(.L_x_38) ;  /* 0x000000000004c947 */ /* 0x001fea0003800000 */
[----:B------:R0:W5:Y:S02]  /*2460*/  LDG.E.LTC128B R64, desc[UR36][R6.64+0x4] ;  /* 0x0000042406407981 */ /* 0x000164000c1e1920 */
.L_x_38:
[----:B------:R-:W-:Y:S05]  /*2470*/  BSYNC B1 ;  /* 0x0000000000017941 */ /* 0x000fea0003800000 */
.L_x_37:
[----:B-----5:R-:W-:Y:S01]  /*2480*/  FMUL R12, R64, R57 ;  /* 0x00000039400c7220 */ /* 0x020fe20000400000 */
[----:B------:R-:W-:-:S03]  /*2490*/  LEA.HI.X R15, R5, R71, R20, 0x2, P3 ;  /* 0x00000047050f7211 */ /* 0x000fc600018f1414 */
[----:B------:R-:W-:-:S05]  /*24a0*/  FFMA R25, R25, R56, R12 ;  /* 0x0000003819197223 */ /* 0x000fca000000000c */
[----:B------:R1:W-:Y:S04]  /*24b0*/  @P4 STG.E desc[UR36][R10.64+0x4], R25 ;  /* 0x000004190a004986 */ /* 0x0003e8000c101924 */
[----:B------:R-:W2:Y:S01]  /*24c0*/  @P0 LDG.E.LTC128B R64, desc[UR36][R14.64] ;  /* 0x000000240e400981 */ /* 0x000ea2000c1e1920 */
[C---:B------:R-:W-:Y:S01]  /*24d0*/  SHF.L.U64.HI R13, R66.reuse, 0x5, R67 ;  /* 0x00000005420d7819 */ /* 0x040fe20000010243 */
[----:B------:R-:W-:Y:S01]  /*24e0*/  BSSY B1, `(.L_x_39) ;  /* 0x0000010000017945 */ /* 0x000fe20003800000 */
[----:B------:R-:W-:Y:S02]  /*24f0*/  LEA R12, P3, R66, R10, 0x5 ;  /* 0x0000000a420c7211 */ /* 0x000fe400078628ff */
[----:B------:R-:W-:Y:S02]  /*2500*/  IADD3 R20, P2, R8, R62, RZ ;  /* 0x0000003e08147210 */ /* 0x000fe40007f5e0ff */
[----:B------:R-:W-:Y:S01]  /*2510*/  ISETP.GT.AND P1, PT, R3, 0x8, P1 ;  /* 0x000000080300780c */ /* 0x000fe20000f24270 */
[----:B------:R-:W-:-:S02]  /*2520*/  IMAD.X R13, R13, 0x1, R11, P3 ;  /* 0x000000010d0d7824 */ /* 0x000fc400018e060b */
[----:B------:R-:W-:Y:S01]  /*2530*/  IMAD.X R21, R9, 0x1, R65, P2 ;  /* 0x0000000109157824 */ /* 0x000fe200010e0641 */
[----:B------:R-:W-:Y:S01]  /*2540*/  ISETP.GT.AND P2, PT, R4, 0x8, PT ;  /* 0x000000080400780c */ /* 0x000fe20003f44270 */
[----:B------:R-:W-:-:S04]  /*2550*/  IMAD.WIDE.U32 R20, R59, R68, R20 ;  /* 0x000000443b147225 */ /* 0x000fc800078e0014 */
[----:B------:R-:W-:Y:S01]  /*2560*/  IMAD.IADD R9, R61, 0x1, R21 ;  /* 0x000000013d097824 */ /* 0x000fe200078e0215 */
[----:B------:R-:W-:-:S04]  /*2570*/  LEA R8, P4, R20, R70, 0x2 ;  /* 0x0000004614087211 */ /* 0x000fc800078810ff */
[----:B------:R-:W-:Y:S01]  /*2580*/  LEA.HI.X R9, R20, R71, R9, 0x2, P4 ;  /* 0x0000004714097211 */ /* 0x000fe200020f1409 */
[----:B--2---:R-:W-:-:S04]  /*2590*/  FMUL R5, R64, R57 ;  /* 0x0000003940057220 */ /* 0x004fc80000400000 */
[----:B------:R-:W-:-:S05]  /*25a0*/  FFMA R5, R26, R56, R5 ;  /* 0x000000381a057223 */ /* 0x000fca0000000005 */
[----:B------:R1:W-:Y:S01]  /*25b0*/  @P0 STG.E desc[UR36][R12.64], R5 ;  /* 0x000000050c000986 */ /* 0x0003e2000c101924 */
[----:B------:R-:W-:Y:S05]  /*25c0*/  @!P1 BRA `(.L_x_40) ;  /* 0x0000000000049947 */ /* 0x000fea0003800000 */
[----:B------:R2:W5:Y:S02]  /*25d0*/  LDG.E.LTC128B R64, desc[UR36][R8.64+0x4] ;  /* 0x0000042408407981 */ /* 0x000564000c1e1920 */
.L_x_40:
[----:B------:R-:W-:Y:S05]  /*25e0*/  BSYNC B1 ;  /* 0x0000000000017941 */ /* 0x000fea0003800000 */
.L_x_39:
[----:B-----5:R-:W-:Y:S01]  /*25f0*/  FMUL R14, R64, R57 ;  /* 0x00000039400e7220 */ /* 0x020fe20000400000 */
[----:B------:R-:W-:Y:S01]  /*2600*/  ISETP.GT.AND P3, PT, R3, RZ, P2 ;  /* 0x000000ff0300720c */ /* 0x000fe20001764270 */
[----:B------:R-:W-:Y:S01]  /*2610*/  BSSY B1, `(.L_x_41) ;  /* 0x0000006000017945 */ /* 0x000fe20003800000 */
[----:B------:R-:W-:Y:S01]  /*2620*/  ISETP.GT.AND P0, PT, R4, 0x9, PT ;  /* 0x000000090400780c */ /* 0x000fe20003f04270 */
[----:B------:R-:W-:-:S05]  /*2630*/  FFMA R27, R27, R56, R14 ;  /* 0x000000381b1b7223 */ /* 0x000fca000000000e */
[----:B------:R3:W-:Y:S05]  /*2640*/  @P1 STG.E desc[UR36][R12.64+0x4], R27 ;  /* 0x0000041b0c001986 */ /* 0x0007ea000c101924 */
[----:B------:R-:W-:Y:S05]  /*2650*/  @!P3 BRA `(.L_x_42) ;  /* 0x000000000004b947 */ /* 0x000fea0003800000 */
[----:B------:R4:W5:Y:S02]  /*2660*/  LDG.E.LTC128B R64, desc[UR36][R6.64+0x20] ;  /* 0x0000202406407981 */ /* 0x000964000c1e1920 */
.L_x_42:
[----:B------:R-:W-:Y:S05]  /*2670*/  BSYNC B1 ;  /* 0x0000000000017941 */ /* 0x000fea0003800000 */
.L_x_41:
[----:B-1---5:R-:W-:Y:S01]  /*2680*/  FMUL R5, R64, R57 ;  /* 0x0000003940057220 */ /* 0x022fe20000400000 */
[----:B------:R-:W-:Y:S01]  /*2690*/  ISETP.GT.AND P1, PT, R3, RZ, P0 ;  /* 0x000000ff0300720c */ /* 0x000fe20000724270 */
[----:B------:R-:W-:Y:S02]  /*26a0*/  BSSY B1, `(.L_x_43) ;  /* 0x0000005000017945 */ /* 0x000fe40003800000 */
[----:B------:R-:W-:-:S05]  /*26b0*/  FFMA R5, R28, R56, R5 ;  /* 0x000000381c057223 */ /* 0x000fca0000000005 */
[----:B------:R1:W-:Y:S05]  /*26c0*/  @P3 STG.E desc[UR36][R10.64+0x20], R5 ;  /* 0x000020050a003986 */ /* 0x0003ea000c101924 */
[----:B------:R-:W-:Y:S05]  /*26d0*/  @!P1 BRA `(.L_x_44) ;  /* 0x0000000000049947 */ /* 0x000fea0003800000 */
[----:B------:R0:W5:Y:S02]  /*26e0*/  LDG.E.LTC128B R64, desc[UR36][R6.64+0x24] ;  /* 0x0000242406407981 */ /* 0x000164000c1e1920 */
.L_x_44:
[----:B------:R-:W-:Y:S05]  /*26f0*/  BSYNC B1 ;  /* 0x0000000000017941 */ /* 0x000fea0003800000 */
.L_x_43:
[----:B-----5:R-:W-:Y:S01]  /*2700*/  FMUL R14, R64, R57 ;  /* 0x00000039400e7220 */ /* 0x020fe20000400000 */
[----:B------:R-:W-:Y:S01]  /*2710*/  ISETP.GT.AND P2, PT, R3, 0x8, P2 ;  /* 0x000000080300780c */ /* 0x000fe20001744270 */
[----:B------:R-:W-:Y:S02]  /*2720*/  BSSY B1, `(.L_x_45) ;  /* 0x0000005000017945 */ /* 0x000fe40003800000 */
[----:B------:R-:W-:-:S05]  /*2730*/  FFMA R29, R29, R56, R14 ;  /* 0x000000381d1d7223 */ /* 0x000fca000000000e */
[----:B------:R0:W-:Y:S05]  /*2740*/  @P1 STG.E desc[UR36][R10.64+0x24], R29 ;  /* 0x0000241d0a001986 */ /* 0x0001ea000c101924 */
[----:B------:R-:W-:Y:S05]  /*2750*/  @!P2 BRA `(.L_x_46) ;  /* 0x000000000004a947 */ /* 0x000fea0003800000 */
[----:B------:R0:W5:Y:S02]  /*2760*/  LDG.E.LTC128B R64, desc[UR36][R8.64+0x20] ;  /* 0x0000202408407981 */ /* 0x000164000c1e1920 */
.L_x_46:
[----:B------:R-:W-:Y:S05]  /*2770*/  BSYNC B1 ;  /* 0x0000000000017941 */ /* 0x000fea0003800000 */
.L_x_45:
[----:B-1---5:R-:W-:Y:S01]  /*2780*/  FMUL R5, R64, R57 ;  /* 0x0000003940057220 */ /* 0x022fe20000400000 */
[----:B------:R-:W-:Y:S01]  /*2790*/  ISETP.GT.AND P0, PT, R3, 0x8, P0 ;  /* 0x000000080300780c */ /* 0x000fe20000704270 */
[----:B------:R-:W-:Y:S01]  /*27a0*/  BSSY B1, `(.L_x_47) ;  /* 0x0000006000017945 */ /* 0x000fe20003800000 */
[----:B------:R-:W-:Y:S01]  /*27b0*/  ISETP.GT.AND P1, PT, R4, 0x10, PT ;  /* 0x000000100400780c */ /* 0x000fe20003f24270 */
[----:B------:R-:W-:-:S05]  /*27c0*/  FFMA R5, R30, R56, R5 ;  /* 0x000000381e057223 */ /* 0x000fca0000000005 */
[----:B------:R1:W-:Y:S05]  /*27d0*/  @P2 STG.E desc[UR36][R12.64+0x20], R5 ;  /* 0x000020050c002986 */ /* 0x0003ea000c101924 */
[----:B------:R-:W-:Y:S05]  /*27e0*/  @!P0 BRA `(.L_x_48) ;  /* 0x0000000000048947 */ /* 0x000fea0003800000 */
[----:B------:R0:W5:Y:S02]  /*27f0*/  LDG.E.LTC128B R64, desc[UR36][R8.64+0x24] ;  /* 0x0000242408407981 */ /* 0x000164000c1e1920 */
.L_x_48:
[----:B------:R-:W-:Y:S05]  /*2800*/  BSYNC B1 ;  /* 0x0000000000017941 */ /* 0x000fea0003800000 */
.L_x_47:
        /* <DEDUP_REMOVED lines=8> */
.L_x_50:
[----:B------:R-:W-:Y:S05]  /*2890*/  BSYNC B1 ;  /* 0x0000000000017941 */ /* 0x000fea0003800000 */
.L_x_49:
[----:B-1---5:R-:W-:Y:S01]  /*28a0*/  FMUL R5, R64, R57 ;  /* 0x0000003940057220 */ /* 0x022fe20000400000 */
[----:B------:R-:W-:Y:S01]  /*28b0*/  ISETP.GT.AND P0, PT, R3, RZ, P2 ;  /* 0x000000ff0300720c */ /* 0x000fe20001704270 */
[----:B------:R-:W-:Y:S02]  /*28c0*/  BSSY B1, `(.L_x_51) ;  /* 0x0000005000017945 */ /* 0x000fe40003800000 */
[----:B------:R-:W-:-:S05]  /*28d0*/  FFMA R5, R32, R56, R5 ;  /* 0x0000003820057223 */ /* 0x000fca0000000005 */
[----:B------:R1:W-:Y:S05]  /*28e0*/  @P3 STG.E desc[UR36][R10.64+0x40], R5 ;  /* 0x000040050a003986 */ /* 0x0003ea000c101924 */
[----:B------:R-:W-:Y:S05]  /*28f0*/  @!P0 BRA `(.L_x_52) ;  /* 0x0000000000048947 */ /* 0x000fea0003800000 */
[----:B------:R0:W5:Y:S02]  /*2900*/  LDG.E.LTC128B R64, desc[UR36][R6.64+0x44] ;  /* 0x0000442406407981 */ /* 0x000164000c1e1920 */
.L_x_52:
[----:B------:R-:W-:Y:S05]  /*2910*/  BSYNC B1 ;  /* 0x0000000000017941 */ /* 0x000fea0003800000 */
.L_x_51:
[----:B-----5:R-:W-:Y:S01]  /*2920*/  FMUL R14, R64, R57 ;  /* 0x00000039400e7220 */ /* 0x020fe20000400000 */
[----:B------:R-:W-:Y:S01]  /*2930*/  ISETP.GT.AND P1, PT, R3, 0x8, P1 ;  /* 0x000000080300780c */ /* 0x000fe20000f24270 */
[----:B------:R-:W-:Y:S02]  /*2940*/  BSSY B1, `(.L_x_53) ;  /* 0x0000005000017945 */ /* 0x000fe40003800000 */
[----:B------:R-:W-:-:S05]  /*2950*/  FFMA R33, R33, R56, R14 ;  /* 0x0000003821217223 */ /* 0x000fca000000000e */
[----:B------:R0:W-:Y:S05]  /*2960*/  @P0 STG.E desc[UR36][R10.64+0x44], R33 ;  /* 0x000044210a000986 */ /* 0x0001ea000c101924 */
[----:B------:R-:W-:Y:S05]  /*2970*/  @!P1 BRA `(.L_x_54) ;  /* 0x0000000000049947 */ /* 0x000fea0003800000 */
[----:B------:R0:W5:Y:S02]  /*2980*/  LDG.E.LTC128B R64, desc[UR36][R8.64+0x40] ;  /* 0x0000402408407981 */ /* 0x000164000c1e1920 */
.L_x_54:
[----:B------:R-:W-:Y:S05]  /*2990*/  BSYNC B1 ;  /* 0x0000000000017941 */ /* 0x000fea0003800000 */
.L_x_53:
        /* <DEDUP_REMOVED lines=8> */
.L_x_56:
[----:B------:R-:W-:Y:S05]  /*2a20*/  BSYNC B1 ;  /* 0x0000000000017941 */ /* 0x000fea0003800000 */
.L_x_55:
        /* <DEDUP_REMOVED lines=8> */
.L_x_58:
[----:B------:R-:W-:Y:S05]  /*2ab0*/  BSYNC B1 ;  /* 0x0000000000017941 */ /* 0x000fea0003800000 */
.L_x_57:
[----:B-1---5:R-:W-:Y:S01]  /*2ac0*/  FMUL R5, R64, R57 ;  /* 0x0000003940057220 */ /* 0x022fe20000400000 */
[----:B------:R-:W-:Y:S01]  /*2ad0*/  ISETP.GT.AND P2, PT, R3, RZ, P1 ;  /* 0x000000ff0300720c */ /* 0x000fe20000f44270 */
[----:B------:R-:W-:Y:S02]  /*2ae0*/  BSSY B1, `(.L_x_59) ;  /* 0x0000005000017945 */ /* 0x000fe40003800000 */
[----:B------:R-:W-:-:S05]  /*2af0*/  FFMA R5, R36, R56, R5 ;  /* 0x0000003824057223 */ /* 0x000fca0000000005 */
[----:B------:R1:W-:Y:S05]  /*2b00*/  @P3 STG.E desc[UR36][R10.64+0x60], R5 ;  /* 0x000060050a003986 */ /* 0x0003ea000c101924 */
[----:B------:R-:W-:Y:S05]  /*2b10*/  @!P2 BRA `(.L_x_60) ;  /* 0x000000000004a947 */ /* 0x000fea0003800000 */
[----:B------:R0:W5:Y:S02]  /*2b20*/  LDG.E.LTC128B R64, desc[UR36][R6.64+0x64] ;  /* 0x0000642406407981 */ /* 0x000164000c1e1920 */
.L_x_60:
[----:B------:R-:W-:Y:S05]  /*2b30*/  BSYNC B1 ;  /* 0x0000000000017941 */ /* 0x000fea0003800000 */
.L_x_59:
[----:B-----5:R-:W-:Y:S01]  /*2b40*/  FMUL R14, R64, R57 ;  /* 0x00000039400e7220 */ /* 0x020fe20000400000 */
[----:B------:R-:W-:Y:S01]  /*2b50*/  ISETP.GT.AND P0, PT, R3, 0x8, P0 ;  /* 0x000000080300780c */ /* 0x000fe20000704270 */
[----:B------:R-:W-:Y:S02]  /*2b60*/  BSSY B1, `(.L_x_61) ;  /* 0x0000005000017945 */ /* 0x000fe40003800000 */
[----:B------:R-:W-:-:S05]  /*2b70*/  FFMA R37, R37, R56, R14 ;  /* 0x0000003825257223 */ /* 0x000fca000000000e */
[----:B------:R0:W-:Y:S05]  /*2b80*/  @P2 STG.E desc[UR36][R10.64+0x64], R37 ;  /* 0x000064250a002986 */ /* 0x0001ea000c101924 */
[----:B------:R-:W-:Y:S05]  /*2b90*/  @!P0 BRA `(.L_x_62) ;  /* 0x0000000000048947 */ /* 0x000fea0003800000 */
[----:B------:R0:W5:Y:S02]  /*2ba0*/  LDG.E.LTC128B R64, desc[UR36][R8.64+0x60] ;  /* 0x0000602408407981 */ /* 0x000164000c1e1920 */
.L_x_62:
[----:B------:R-:W-:Y:S05]  /*2bb0*/  BSYNC B1 ;  /* 0x0000000000017941 */ /* 0x000fea0003800000 */
.L_x_61:
        /* <DEDUP_REMOVED lines=8> */
.L_x_64:
[----:B------:R-:W-:Y:S05]  /*2c40*/  BSYNC B1 ;  /* 0x0000000000017941 */ /* 0x000fea0003800000 */
.L_x_63:
        /* <DEDUP_REMOVED lines=8> */
.L_x_66:
[----:B------:R-:W-:Y:S05]  /*2cd0*/  BSYNC B1 ;  /* 0x0000000000017941 */ /* 0x000fea0003800000 */
.L_x_65:
[----:B-1---5:R-:W-:Y:S01]  /*2ce0*/  FMUL R5, R64, R57 ;  /* 0x0000003940057220 */ /* 0x022fe20000400000 */
[----:B------:R-:W-:Y:S01]  /*2cf0*/  ISETP.GT.AND P1, PT, R3, RZ, P0 ;  /* 0x000000ff0300720c */ /* 0x000fe20000724270 */
[----:B------:R-:W-:Y:S02]  /*2d00*/  BSSY B1, `(.L_x_67) ;  /* 0x0000005000017945 */ /* 0x000fe40003800000 */
[----:B------:R-:W-:-:S05]  /*2d10*/  FFMA R5, R40, R56, R5 ;  /* 0x0000003828057223 */ /* 0x000fca0000000005 */
[----:B------:R1:W-:Y:S05]  /*2d20*/  @P3 STG.E desc[UR36][R10.64+0x80], R5 ;  /* 0x000080050a003986 */ /* 0x0003ea000c101924 */
[----:B------:R-:W-:Y:S05]  /*2d30*/  @!P1 BRA `(.L_x_68) ;  /* 0x0000000000049947 */ /* 0x000fea0003800000 */
[----:B------:R0:W5:Y:S02]  /*2d40*/  LDG.E.LTC128B R64, desc[UR36][R6.64+0x84] ;  /* 0x0000842406407981 */ /* 0x000164000c1e1920 */
.L_x_68:
[----:B------:R-:W-:Y:S05]  /*2d50*/  BSYNC B1 ;  /* 0x0000000000017941 */ /* 0x000fea0003800000 */
.L_x_67:
[----:B-----5:R-:W-:Y:S01]  /*2d60*/  FMUL R14, R64, R57 ;  /* 0x00000039400e7220 */ /* 0x020fe20000400000 */
[----:B------:R-:W-:Y:S01]  /*2d70*/  ISETP.GT.AND P2, PT, R3, 0x8, P2 ;  /* 0x000000080300780c */ /* 0x000fe20001744270 */
[----:B------:R-:W-:Y:S02]  /*2d80*/  BSSY B1, `(.L_x_69) ;  /* 0x0000005000017945 */ /* 0x000fe40003800000 */
[----:B------:R-:W-:-:S05]  /*2d90*/  FFMA R41, R41, R56, R14 ;  /* 0x0000003829297223 */ /* 0x000fca000000000e */
[----:B------:R0:W-:Y:S05]  /*2da0*/  @P1 STG.E desc[UR36][R10.64+0x84], R41 ;  /* 0x000084290a001986 */ /* 0x0001ea000c101924 */
[----:B------:R-:W-:Y:S05]  /*2db0*/  @!P2 BRA `(.L_x_70) ;  /* 0x000000000004a947 */ /* 0x000fea0003800000 */
[----:B------:R0:W5:Y:S02]  /*2dc0*/  LDG.E.LTC128B R64, desc[UR36][R8.64+0x80] ;  /* 0x0000802408407981 */ /* 0x000164000c1e1920 */
.L_x_70:
[----:B------:R-:W-:Y:S05]  /*2dd0*/  BSYNC B1 ;  /* 0x0000000000017941 */ /* 0x000fea0003800000 */
.L_x_69:
        /* <DEDUP_REMOVED lines=8> */
.L_x_72:
[----:B------:R-:W-:Y:S05]  /*2e60*/  BSYNC B1 ;  /* 0x0000000000017941 */ /* 0x000fea0003800000 */
.L_x_71:
        /* <DEDUP_REMOVED lines=8> */
.L_x_74:
[----:B------:R-:W-:Y:S05]  /*2ef0*/  BSYNC B1 ;  /* 0x0000000000017941 */ /* 0x000fea0003800000 */
.L_x_73:
[----:B-1---5:R-:W-:Y:S01]  /*2f00*/  FMUL R5, R64, R57 ;  /* 0x0000003940057220 */ /* 0x022fe20000400000 */
[----:B------:R-:W-:Y:S01]  /*2f10*/  ISETP.GT.AND P0, PT, R3, RZ, P2 ;  /* 0x000000ff0300720c */ /* 0x000fe20001704270 */
[----:B------:R-:W-:Y:S02]  /*2f20*/  BSSY B1, `(.L_x_75) ;  /* 0x0000005000017945 */ /* 0x000fe40003800000 */
[----:B------:R-:W-:-:S05]  /*2f30*/  FFMA R5, R44, R56, R5 ;  /* 0x000000382c057223 */ /* 0x000fca0000000005 */
[----:B------:R1:W-:Y:S05]  /*2f40*/  @P3 STG.E desc[UR36][R10.64+0xa0], R5 ;  /* 0x0000a0050a003986 */ /* 0x0003ea000c101924 */
[----:B------:R-:W-:Y:S05]  /*2f50*/  @!P0 BRA `(.L_x_76) ;  /* 0x0000000000048947 */ /* 0x000fea0003800000 */
[----:B------:R0:W5:Y:S02]  /*2f60*/  LDG.E.LTC128B R64, desc[UR36][R6.64+0xa4] ;  /* 0x0000a42406407981 */ /* 0x000164000c1e1920 */
.L_x_76:
[----:B------:R-:W-:Y:S05]  /*2f70*/  BSYNC B1 ;  /* 0x0000000000017941 */ /* 0x000fea0003800000 */
.L_x_75:
[----:B-----5:R-:W-:Y:S01]  /*2f80*/  FMUL R14, R64, R57 ;  /* 0x00000039400e7220 */ /* 0x020fe20000400000 */
[----:B------:R-:W-:Y:S01]  /*2f90*/  ISETP.GT.AND P1, PT, R3, 0x8, P1 ;  /* 0x000000080300780c */ /* 0x000fe20000f24270 */
[----:B------:R-:W-:Y:S02]  /*2fa0*/  BSSY B1, `(.L_x_77) ;  /* 0x0000005000017945 */ /* 0x000fe40003800000 */
[----:B------:R-:W-:-:S05]  /*2fb0*/  FFMA R45, R45, R56, R14 ;  /* 0x000000382d2d7223 */ /* 0x000fca000000000e */
[----:B------:R0:W-:Y:S05]  /*2fc0*/  @P0 STG.E desc[UR36][R10.64+0xa4], R45 ;  /* 0x0000a42d0a000986 */ /* 0x0001ea000c101924 */
[----:B------:R-:W-:Y:S05]  /*2fd0*/  @!P1 BRA `(.L_x_78) ;  /* 0x0000000000049947 */ /* 0x000fea0003800000 */
[----:B------:R0:W5:Y:S02]  /*2fe0*/  LDG.E.LTC128B R64, desc[UR36][R8.64+0xa0] ;  /* 0x0000a02408407981 */ /* 0x000164000c1e1920 */
.L_x_78:
[----:B------:R-:W-:Y:S05]  /*2ff0*/  BSYNC B1 ;  /* 0x0000000000017941 */ /* 0x000fea0003800000 */
.L_x_77:
        /* <DEDUP_REMOVED lines=8> */
.L_x_80:
[----:B------:R-:W-:Y:S05]  /*3080*/  BSYNC B1 ;  /* 0x0000000000017941 */ /* 0x000fea0003800000 */
.L_x_79:
        /* <DEDUP_REMOVED lines=8> */
.L_x_82:
[----:B------:R-:W-:Y:S05]  /*3110*/  BSYNC B1 ;  /* 0x0000000000017941 */ /* 0x000fea0003800000 */
.L_x_81:
[----:B-1---5:R-:W-:Y:S01]  /*3120*/  FMUL R5, R64, R57 ;  /* 0x0000003940057220 */ /* 0x022fe20000400000 */
[----:B------:R-:W-:Y:S01]  /*3130*/  ISETP.GT.AND P2, PT, R3, RZ, P1 ;  /* 0x000000ff0300720c */ /* 0x000fe20000f44270 */
[----:B------:R-:W-:Y:S02]  /*3140*/  BSSY B1, `(.L_x_83) ;  /* 0x0000005000017945 */ /* 0x000fe40003800000 */
[----:B------:R-:W-:-:S05]  /*3150*/  FFMA R5, R48, R56, R5 ;  /* 0x0000003830057223 */ /* 0x000fca0000000005 */
[----:B------:R1:W-:Y:S05]  /*3160*/  @P3 STG.E desc[UR36][R10.64+0xc0], R5 ;  /* 0x0000c0050a003986 */ /* 0x0003ea000c101924 */
[----:B------:R-:W-:Y:S05]  /*3170*/  @!P2 BRA `(.L_x_84) ;  /* 0x000000000004a947 */ /* 0x000fea0003800000 */
[----:B------:R0:W5:Y:S02]  /*3180*/  LDG.E.LTC128B R64, desc[UR36][R6.64+0xc4] ;  /* 0x0000c42406407981 */ /* 0x000164000c1e1920 */
.L_x_84:
[----:B------:R-:W-:Y:S05]  /*3190*/  BSYNC B1 ;  /* 0x0000000000017941 */ /* 0x000fea0003800000 */
.L_x_83:
[----:B-----5:R-:W-:Y:S01]  /*31a0*/  FMUL R14, R64, R57 ;  /* 0x00000039400e7220 */ /* 0x020fe20000400000 */
[----:B------:R-:W-:Y:S01]  /*31b0*/  ISETP.GT.AND P0, PT, R3, 0x8, P0 ;  /* 0x000000080300780c */ /* 0x000fe20000704270 */
[----:B------:R-:W-:Y:S02]  /*31c0*/  BSSY B1, `(.L_x_85) ;  /* 0x0000005000017945 */ /* 0x000fe40003800000 */
[----:B------:R-:W-:-:S05]  /*31d0*/  FFMA R49, R49, R56, R14 ;  /* 0x0000003831317223 */ /* 0x000fca000000000e */
[----:B------:R0:W-:Y:S05]  /*31e0*/  @P2 STG.E desc[UR36][R10.64+0xc4], R49 ;  /* 0x0000c4310a002986 */ /* 0x0001ea000c101924 */
[----:B------:R-:W-:Y:S05]  /*31f0*/  @!P0 BRA `(.L_x_86) ;  /* 0x0000000000048947 */ /* 0x000fea0003800000 */
[----:B------:R0:W5:Y:S02]  /*3200*/  LDG.E.LTC128B R64, desc[UR36][R8.64+0xc0] ;  /* 0x0000c02408407981 */ /* 0x000164000c1e1920 */
.L_x_86:
[----:B------:R-:W-:Y:S05]  /*3210*/  BSYNC B1 ;  /* 0x0000000000017941 */ /* 0x000fea0003800000 */
.L_x_85:
        /* <DEDUP_REMOVED lines=8> */
.L_x_88:
[----:B------:R-:W-:Y:S05]  /*32a0*/  BSYNC B1 ;  /* 0x0000000000017941 */ /* 0x000fea0003800000 */
.L_x_87:
[----:B-----5:R-:W-:Y:S01]  /*32b0*/  FMUL R14, R64, R57 ;  /* 0x00000039400e7220 */ /* 0x020fe20000400000 */
[----:B------:R-:W-:Y:S01]  /*32c0*/  ISETP.GT.AND P0, PT, R4, 0x39, PT ;  /* 0x000000390400780c */ /* 0x000fe20003f04270 */
[----:B------:R-:W-:Y:S01]  /*32d0*/  @P1 IMAD.MOV.U32 R4, RZ, RZ, R12 ;  /* 0x000000ffff041224 */ /* 0x000fe200078e000c */
[----:B------:R-:W-:Y:S01]  /*32e0*/  ISETP.GT.AND P3, PT, R3, RZ, P2 ;  /* 0x000000ff0300720c */ /* 0x000fe20001764270 */
[----:B------:R-:W-:Y:S01]  /*32f0*/  FFMA R51, R51, R56, R14 ;  /* 0x0000003833337223 */ /* 0x000fe2000000000e */
[----:B-1----:R-:W-:Y:S01]  /*3300*/  @P1 IMAD.MOV.U32 R5, RZ, RZ, R13 ;  /* 0x000000ffff051224 */ /* 0x002fe200078e000d */
[----:B------:R-:W-:Y:S04]  /*3310*/  BSSY B1, `(.L_x_89) ;  /* 0x0000004000017945 */ /* 0x000fe80003800000 */
[----:B------:R1:W-:Y:S06]  /*3320*/  @P1 STG.E desc[UR36][R4.64+0xc4], R51 ;  /* 0x0000c43304001986 */ /* 0x0003ec000c101924 */
[----:B------:R-:W-:Y:S05]  /*3330*/  @!P3 BRA `(.L_x_90) ;  /* 0x000000000004b947 */ /* 0x000fea0003800000 */
[----:B------:R0:W5:Y:S02]  /*3340*/  LDG.E.LTC128B R64, desc[UR36][R6.64+0xe0] ;  /* 0x0000e02406407981 */ /* 0x000164000c1e1920 */
.L_x_90:
[----:B------:R-:W-:Y:S05]  /*3350*/  BSYNC B1 ;  /* 0x0000000000017941 */ /* 0x000fea0003800000 */
.L_x_89:
[----:B-1---5:R-:W-:Y:S01]  /*3360*/  FMUL R5, R64, R57 ;  /* 0x0000003940057220 */ /* 0x022fe20000400000 */
[----:B------:R-:W-:Y:S01]  /*3370*/  @P3 IMAD.MOV.U32 R4, RZ, RZ, R10 ;  /* 0x000000ffff043224 */ /* 0x000fe200078e000a */
[----:B------:R-:W-:Y:S01]  /*3380*/  ISETP.GT.AND P1, PT, R3, RZ, P0 ;  /* 0x000000ff0300720c */ /* 0x000fe20000724270 */
[----:B------:R-:W-:Y:S01]  /*3390*/  BSSY B1, `(.L_x_91) ;  /* 0x0000006000017945 */ /* 0x000fe20003800000 */
[----:B------:R-:W-:Y:S01]  /*33a0*/  FFMA R15, R52, R56, R5 ;  /* 0x00000038340f7223 */ /* 0x000fe20000000005 */
[----:B------:R-:W-:-:S05]  /*33b0*/  @P3 IMAD.MOV.U32 R5, RZ, RZ, R11 ;  /* 0x000000ffff053224 */ /* 0x000fca00078e000b */
[----:B------:R1:W-:Y:S05]  /*33c0*/  @P3 STG.E desc[UR36][R4.64+0xe0], R15 ;  /* 0x0000e00f04003986 */ /* 0x0003ea000c101924 */
[----:B------:R-:W-:Y:S05]  /*33d0*/  @!P1 BRA `(.L_x_92) ;  /* 0x0000000000049947 */ /* 0x000fea0003800000 */
[----:B------:R0:W5:Y:S02]  /*33e0*/  LDG.E.LTC128B R64, desc[UR36][R6.64+0xe4] ;  /* 0x0000e42406407981 */ /* 0x000164000c1e1920 */
.L_x_92:
[----:B------:R-:W-:Y:S05]  /*33f0*/  BSYNC B1 ;  /* 0x0000000000017941 */ /* 0x000fea0003800000 */
.L_x_91:
[----:B-1---5:R-:W-:Y:S01]  /*3400*/  FMUL R4, R64, R57 ;  /* 0x0000003940047220 */ /* 0x022fe20000400000 */
[----:B------:R-:W-:Y:S01]  /*3410*/  ISETP.GT.AND P2, PT, R3, 0x8, P2 ;  /* 0x000000080300780c */ /* 0x000fe20001744270 */
[----:B------:R-:W-:Y:S02]  /*3420*/  BSSY B1, `(.L_x_93) ;  /* 0x0000005000017945 */ /* 0x000fe40003800000 */
[----:B------:R-:W-:-:S05]  /*3430*/  FFMA R53, R53, R56, R4 ;  /* 0x0000003835357223 */ /* 0x000fca0000000004 */
[----:B------:R1:W-:Y:S05]  /*3440*/  @P1 STG.E desc[UR36][R10.64+0xe4], R53 ;  /* 0x0000e4350a001986 */ /* 0x0003ea000c101924 */
[----:B------:R-:W-:Y:S05]  /*3450*/  @!P2 BRA `(.L_x_94) ;  /* 0x000000000004a947 */ /* 0x000fea0003800000 */
[----:B------:R0:W5:Y:S02]  /*3460*/  LDG.E.LTC128B R64, desc[UR36][R8.64+0xe0] ;  /* 0x0000e02408407981 */ /* 0x000164000c1e1920 */
.L_x_94:
[----:B------:R-:W-:Y:S05]  /*3470*/  BSYNC B1 ;  /* 0x0000000000017941 */ /* 0x000fea0003800000 */
.L_x_93:
[----:B-----5:R-:W-:Y:S01]  /*3480*/  FMUL R5, R64, R57 ;  /* 0x0000003940057220 */ /* 0x020fe20000400000 */
[----:B------:R-:W-:Y:S01]  /*3490*/  @P2 IMAD.MOV.U32 R4, RZ, RZ, R12 ;  /* 0x000000ffff042224 */ /* 0x000fe200078e000c */
[----:B------:R-:W-:Y:S01]  /*34a0*/  ISETP.GT.AND P0, PT, R3, 0x8, P0 ;  /* 0x000000080300780c */ /* 0x000fe20000704270 */
[----:B------:R-:W-:Y:S01]  /*34b0*/  BSSY B1, `(.L_x_95) ;  /* 0x0000006000017945 */ /* 0x000fe20003800000 */
[----:B0---4-:R-:W-:Y:S01]  /*34c0*/  FFMA R7, R54, R56, R5 ;  /* 0x0000003836077223 */ /* 0x011fe20000000005 */
[----:B------:R-:W-:-:S05]  /*34d0*/  @P2 IMAD.MOV.U32 R5, RZ, RZ, R13 ;  /* 0x000000ffff052224 */ /* 0x000fca00078e000d */
[----:B------:R0:W-:Y:S05]  /*34e0*/  @P2 STG.E desc[UR36][R4.64+0xe0], R7 ;  /* 0x0000e00704002986 */ /* 0x0001ea000c101924 */
[----:B------:R-:W-:Y:S05]  /*34f0*/  @!P0 BRA `(.L_x_96) ;  /* 0x0000000000048947 */ /* 0x000fea0003800000 */
[----:B------:R4:W5:Y:S02]  /*3500*/  LDG.E.LTC128B R64, desc[UR36][R8.64+0xe4] ;  /* 0x0000e42408407981 */ /* 0x000964000c1e1920 */
.L_x_96:
[----:B------:R-:W-:Y:S05]  /*3510*/  BSYNC B1 ;  /* 0x0000000000017941 */ /* 0x000fea0003800000 */
.L_x_95:
[----:B-----5:R-:W-:-:S04]  /*3520*/  FMUL R64, R64, R57 ;  /* 0x0000003940407220 */ /* 0x020fc80000400000 */
[----:B------:R-:W-:Y:S01]  /*3530*/  FFMA R55, R55, R56, R64 ;  /* 0x0000003837377223 */ /* 0x000fe20000000040 */
[----:B------:R-:W-:Y:S06]  /*3540*/  @!P0 BRA `(.L_x_97) ;  /* 0x0000000800088947 */ /* 0x000fec0003800000 */
[----:B------:R0:W-:Y:S01]  /*3550*/  STG.E desc[UR36][R12.64+0xe4], R55 ;  /* 0x0000e4370c007986 */ /* 0x0001e2000c101924 */
[----:B------:R-:W-:Y:S05]  /*3560*/  BRA `(.L_x_97) ;  /* 0x0000000800007947 */ /* 0x000fea0003800000 */
.L_x_36:
[----:B------:R-:W-:Y:S01]  /*3570*/  ISETP.GT.AND P3, PT, R4, 0x1, PT ;  /* 0x000000010400780c */ /* 0x000fe20003f64270 */
[----:B------:R-:W-:Y:S01]  /*3580*/  ULDC.64 UR4, c[0x0][0x5c0] ;  /* 0x0001700000047ab9 */ /* 0x000fe20000000a00 */
[-C--:B------:R-:W-:Y:S01]  /*3590*/  FMUL R5, R24, R56.reuse ;  /* 0x0000003818057220 */ /* 0x080fe20000400000 */
[C---:B------:R-:W-:Y:S01]  /*35a0*/  LEA R6, P1, R60.reuse, UR4, 0x2 ;  /* 0x000000043c067c11 */ /* 0x040fe2000f8210ff */
[-C--:B------:R-:W-:Y:S01]  /*35b0*/  FMUL R25, R25, R56.reuse ;  /* 0x0000003819197220 */ /* 0x080fe20000400000 */
[----:B------:R-:W-:Y:S01]  /*35c0*/  ISETP.GT.AND P2, PT, R3, RZ, P3 ;  /* 0x000000ff0300720c */ /* 0x000fe20001f44270 */
[-C--:B------:R-:W-:Y:S01]  /*35d0*/  FMUL R27, R27, R56.reuse ;  /* 0x000000381b1b7220 */ /* 0x080fe20000400000 */
[----:B------:R-:W-:Y:S01]  /*35e0*/  LEA.HI.X R7, R60, UR5, R75, 0x2, P1 ;  /* 0x000000053c077c11 */ /* 0x000fe200088f144b */
[-C--:B------:R-:W-:Y:S01]  /*35f0*/  FMUL R11, R28, R56.reuse ;  /* 0x000000381c0b7220 */ /* 0x080fe20000400000 */
[----:B------:R-:W-:Y:S01]  /*3600*/  ISETP.GT.AND P0, PT, R3, 0x8, P0 ;  /* 0x000000080300780c */ /* 0x000fe20000704270 */
[----:B------:R-:W-:Y:S01]  /*3610*/  FMUL R29, R29, R56 ;  /* 0x000000381d1d7220 */ /* 0x000fe20000400000 */
[C---:B------:R-:W-:Y:S01]  /*3620*/  SHF.L.U64.HI R67, R66.reuse, 0x5, R67 ;  /* 0x0000000542437819 */ /* 0x040fe20000010243 */
[----:B------:R0:W-:Y:S01]  /*3630*/  @P4 STG.E desc[UR36][R6.64], R5 ;  /* 0x0000000506004986 */ /* 0x0001e2000c101924 */
[----:B------:R-:W-:Y:S01]  /*3640*/  LEA R8, P1, R66, R6, 0x5 ;  /* 0x0000000642087211 */ /* 0x000fe200078228ff */
[-C--:B------:R-:W-:Y:S01]  /*3650*/  FMUL R31, R31, R56.reuse ;  /* 0x000000381f1f7220 */ /* 0x080fe20000400000 */
[C---:B------:R-:W-:Y:S01]  /*3660*/  ISETP.GT.AND P5, PT, R4.reuse, 0x8, PT ;  /* 0x000000080400780c */ /* 0x040fe20003fa4270 */
[-C--:B------:R-:W-:Y:S01]  /*3670*/  FMUL R33, R33, R56.reuse ;  /* 0x0000003821217220 */ /* 0x080fe20000400000 */
[----:B------:R-:W-:Y:S01]  /*3680*/  ISETP.GT.AND P3, PT, R3, 0x8, P3 ;  /* 0x000000080300780c */ /* 0x000fe20001f64270 */
[----:B------:R-:W-:Y:S01]  /*3690*/  @P2 STG.E desc[UR36][R6.64+0x4], R25 ;  /* 0x0000041906002986 */ /* 0x000fe2000c101924 */
[----:B------:R-:W-:Y:S01]  /*36a0*/  ISETP.GT.AND P4, PT, R4, 0x9, PT ;  /* 0x000000090400780c */ /* 0x000fe20003f84270 */
[----:B------:R-:W-:Y:S01]  /*36b0*/  IMAD.X R9, R67, 0x1, R7, P1 ;  /* 0x0000000143097824 */ /* 0x000fe200008e0607 */
[----:B------:R-:W-:Y:S01]  /*36c0*/  ISETP.GT.AND P2, PT, R3, RZ, P5 ;  /* 0x000000ff0300720c */ /* 0x000fe20002f44270 */
[-C--:B------:R-:W-:Y:S01]  /*36d0*/  FMUL R35, R35, R56.reuse ;  /* 0x0000003823237220 */ /* 0x080fe20000400000 */
[C---:B------:R-:W-:Y:S01]  /*36e0*/  ISETP.GT.AND P1, PT, R3.reuse, RZ, P4 ;  /* 0x000000ff0300720c */ /* 0x040fe20002724270 */
[-C--:B0-----:R-:W-:Y:S01]  /*36f0*/  FMUL R5, R26, R56.reuse ;  /* 0x000000381a057220 */ /* 0x081fe20000400000 */
[----:B------:R-:W-:Y:S01]  /*3700*/  ISETP.GT.AND P4, PT, R3, 0x8, P4 ;  /* 0x000000080300780c */ /* 0x000fe20002784270 */
[-C--:B------:R-:W-:Y:S01]  /*3710*/  FMUL R37, R37, R56.reuse ;  /* 0x0000003825257220 */ /* 0x080fe20000400000 */
[-C--:B------:R-:W-:Y:S01]  /*3720*/  FMUL R39, R39, R56.reuse ;  /* 0x0000003827277220 */ /* 0x080fe20000400000 */
[-C--:B------:R-:W-:Y:S01]  /*3730*/  FMUL R41, R41, R56.reuse ;  /* 0x0000003829297220 */ /* 0x080fe20000400000 */
[----:B------:R0:W-:Y:S01]  /*3740*/  @P0 STG.E desc[UR36][R8.64], R5 ;  /* 0x0000000508000986 */ /* 0x0001e2000c101924 */
[----:B------:R-:W-:Y:S01]  /*3750*/  ISETP.GT.AND P0, PT, R3, 0x8, P5 ;  /* 0x000000080300780c */ /* 0x000fe20002f04270 */
[-C--:B------:R-:W-:Y:S01]  /*3760*/  FMUL R43, R43, R56.reuse ;  /* 0x000000382b2b7220 */ /* 0x080fe20000400000 */
[C---:B------:R-:W-:Y:S01]  /*3770*/  ISETP.GT.AND P5, PT, R4.reuse, 0x10, PT ;  /* 0x000000100400780c */ /* 0x040fe20003fa4270 */
[----:B------:R-:W-:Y:S01]  /*3780*/  @P3 STG.E desc[UR36][R8.64+0x4], R27 ;  /* 0x0000041b08003986 */ /* 0x000fe2000c101924 */
[----:B------:R-:W-:Y:S01]  /*3790*/  ISETP.GT.AND P3, PT, R4, 0x11, PT ;  /* 0x000000110400780c */ /* 0x000fe20003f64270 */
[-C--:B------:R-:W-:Y:S01]  /*37a0*/  FMUL R45, R45, R56.reuse ;  /* 0x000000382d2d7220 */ /* 0x080fe20000400000 */
[-C--:B------:R-:W-:Y:S01]  /*37b0*/  FMUL R47, R47, R56.reuse ;  /* 0x000000382f2f7220 */ /* 0x080fe20000400000 */
[----:B------:R1:W-:Y:S01]  /*37c0*/  @P2 STG.E desc[UR36][R6.64+0x20], R11 ;  /* 0x0000200b06002986 */ /* 0x0003e2000c101924 */
[----:B------:R-:W-:Y:S01]  /*37d0*/  ISETP.GT.AND P2, PT, R3, RZ, P5 ;  /* 0x000000ff0300720c */ /* 0x000fe20002f44270 */
[-C--:B------:R-:W-:Y:S01]  /*37e0*/  FMUL R49, R49, R56.reuse ;  /* 0x0000003831317220 */ /* 0x080fe20000400000 */
[-C--:B------:R-:W-:Y:S01]  /*37f0*/  FMUL R51, R51, R56.reuse ;  /* 0x0000003833337220 */ /* 0x080fe20000400000 */
[-C--:B0-----:R-:W-:Y:S01]  /*3800*/  FMUL R5, R30, R56.reuse ;  /* 0x000000381e057220 */ /* 0x081fe20000400000 */
[----:B------:R-:W-:Y:S01]  /*3810*/  @P1 STG.E desc[UR36][R6.64+0x24], R29 ;  /* 0x0000241d06001986 */ /* 0x000fe2000c101924 */
[----:B------:R-:W-:Y:S01]  /*3820*/  ISETP.GT.AND P1, PT, R3, RZ, P3 ;  /* 0x000000ff0300720c */ /* 0x000fe20001f24270 */
[-C--:B------:R-:W-:Y:S01]  /*3830*/  FMUL R53, R53, R56.reuse ;  /* 0x0000003835357220 */ /* 0x080fe20000400000 */
[C---:B------:R-:W-:Y:S01]  /*3840*/  ISETP.GT.AND P3, PT, R3.reuse, 0x8, P3 ;  /* 0x000000080300780c */ /* 0x040fe20001f64270 */
[----:B------:R0:W-:Y:S01]  /*3850*/  @P0 STG.E desc[UR36][R8.64+0x20], R5 ;  /* 0x0000200508000986 */ /* 0x0001e2000c101924 */
[----:B------:R-:W-:Y:S01]  /*3860*/  ISETP.GT.AND P0, PT, R3, 0x8, P5 ;  /* 0x000000080300780c */ /* 0x000fe20002f04270 */
[-C--:B------:R-:W-:Y:S01]  /*3870*/  FMUL R13, R54, R56.reuse ;  /* 0x00000038360d7220 */ /* 0x080fe20000400000 */
[-C--:B-1----:R-:W-:Y:S01]  /*3880*/  FMUL R11, R32, R56.reuse ;  /* 0x00000038200b7220 */ /* 0x082fe20000400000 */
[C---:B------:R-:W-:Y:S01]  /*3890*/  ISETP.GT.AND P5, PT, R4.reuse, 0x18, PT ;  /* 0x000000180400780c */ /* 0x040fe20003fa4270 */
[----:B------:R-:W-:Y:S01]  /*38a0*/  @P4 STG.E desc[UR36][R8.64+0x24], R31 ;  /* 0x0000241f08004986 */ /* 0x000fe2000c101924 */
[----:B------:R-:W-:Y:S01]  /*38b0*/  ISETP.GT.AND P4, PT, R4, 0x19, PT ;  /* 0x000000190400780c */ /* 0x000fe20003f84270 */
[----:B------:R-:W-:-:S02]  /*38c0*/  FMUL R55, R55, R56 ;  /* 0x0000003837377220 */ /* 0x000fc40000400000 */
[----:B------:R1:W-:Y:S01]  /*38d0*/  @P2 STG.E desc[UR36][R6.64+0x40], R11 ;  /* 0x0000400b06002986 */ /* 0x0003e2000c101924 */
[C---:B------:R-:W-:Y:S01]  /*38e0*/  ISETP.GT.AND P2, PT, R3.reuse, RZ, P5 ;  /* 0x000000ff0300720c */ /* 0x040fe20002f44270 */
[-C--:B0-----:R-:W-:Y:S02]  /*38f0*/  FMUL R5, R34, R56.reuse ;  /* 0x0000003822057220 */ /* 0x081fe40000400000 */
[----:B------:R-:W-:Y:S01]  /*3900*/  @P1 STG.E desc[UR36][R6.64+0x44], R33 ;  /* 0x0000442106001986 */ /* 0x000fe2000c101924 */
[C---:B------:R-:W-:Y:S02]  /*3910*/  ISETP.GT.AND P1, PT, R3.reuse, RZ, P4 ;  /* 0x000000ff0300720c */ /* 0x040fe40002724270 */
[C---:B------:R-:W-:Y:S01]  /*3920*/  ISETP.GT.AND P4, PT, R3.reuse, 0x8, P4 ;  /* 0x000000080300780c */ /* 0x040fe20002784270 */
[----:B------:R0:W-:Y:S01]  /*3930*/  @P0 STG.E desc[UR36][R8.64+0x40], R5 ;  /* 0x0000400508000986 */ /* 0x0001e2000c101924 */
[C---:B------:R-:W-:Y:S02]  /*3940*/  ISETP.GT.AND P0, PT, R3.reuse, 0x8, P5 ;  /* 0x000000080300780c */ /* 0x040fe40002f04270 */
[----:B------:R-:W-:Y:S01]  /*3950*/  ISETP.GT.AND P5, PT, R4, 0x20, PT ;  /* 0x000000200400780c */ /* 0x000fe20003fa4270 */
[----:B-1----:R-:W-:Y:S01]  /*3960*/  FMUL R11, R36, R56 ;  /* 0x00000038240b7220 */ /* 0x002fe20000400000 */
[----:B------:R-:W-:Y:S02]  /*3970*/  @P3 STG.E desc[UR36][R8.64+0x44], R35 ;  /* 0x0000442308003986 */ /* 0x000fe4000c101924 */
[----:B------:R-:W-:-:S02]  /*3980*/  ISETP.GT.AND P3, PT, R3, RZ, P5 ;  /* 0x000000ff0300720c */ /* 0x000fc40002f64270 */
[----:B------:R1:W-:Y:S01]  /*3990*/  @P2 STG.E desc[UR36][R6.64+0x60], R11 ;  /* 0x0000600b06002986 */ /* 0x0003e2000c101924 */
[----:B------:R-:W-:Y:S01]  /*39a0*/  ISETP.GT.AND P2, PT, R4, 0x21, PT ;  /* 0x000000210400780c */ /* 0x000fe20003f44270 */
[-C--:B0-----:R-:W-:Y:S02]  /*39b0*/  FMUL R5, R38, R56.reuse ;  /* 0x0000003826057220 */ /* 0x081fe40000400000 */
[----:B------:R-:W-:Y:S01]  /*39c0*/  @P1 STG.E desc[UR36][R6.64+0x64], R37 ;  /* 0x0000642506001986 */ /* 0x000fe2000c101924 */
[C---:B------:R-:W-:Y:S02]  /*39d0*/  ISETP.GT.AND P1, PT, R3.reuse, RZ, P2 ;  /* 0x000000ff0300720c */ /* 0x040fe40001724270 */
[C---:B------:R-:W-:Y:S01]  /*39e0*/  ISETP.GT.AND P2, PT, R3.reuse, 0x8, P2 ;  /* 0x000000080300780c */ /* 0x040fe20001744270 */
[----:B------:R0:W-:Y:S01]  /*39f0*/  @P0 STG.E desc[UR36][R8.64+0x60], R5 ;  /* 0x0000600508000986 */ /* 0x0001e2000c101924 */
[----:B------:R-:W-:Y:S01]  /*3a00*/  ISETP.GT.AND P0, PT, R3, 0x8, P5 ;  /* 0x000000080300780c */ /* 0x000fe20002f04270 */
[----:B-1----:R-:W-:-:S02]  /*3a10*/  FMUL R11, R40, R56 ;  /* 0x00000038280b7220 */ /* 0x002fc40000400000 */
[----:B------:R-:W-:Y:S04]  /*3a20*/  @P4 STG.E desc[UR36][R8.64+0x64], R39 ;  /* 0x0000642708004986 */ /* 0x000fe8000c101924 */
[----:B------:R1:W-:Y:S01]  /*3a30*/  @P3 STG.E desc[UR36][R6.64+0x80], R11 ;  /* 0x0000800b06003986 */ /* 0x0003e2000c101924 */
[----:B------:R-:W-:Y:S01]  /*3a40*/  ISETP.GT.AND P3, PT, R4, 0x28, PT ;  /* 0x000000280400780c */ /* 0x000fe20003f64270 */
[----:B0-----:R-:W-:Y:S02]  /*3a50*/  FMUL R5, R42, R56 ;  /* 0x000000382a057220 */ /* 0x001fe40000400000 */
[----:B------:R-:W-:Y:S01]  /*3a60*/  @P1 STG.E desc[UR36][R6.64+0x84], R41 ;  /* 0x0000842906001986 */ /* 0x000fe2000c101924 */
[----:B------:R-:W-:Y:S02]  /*3a70*/  ISETP.GT.AND P5, PT, R3, RZ, P3 ;  /* 0x000000ff0300720c */ /* 0x000fe40001fa4270 */
[C---:B------:R-:W-:Y:S01]  /*3a80*/  ISETP.GT.AND P1, PT, R4.reuse, 0x29, PT ;  /* 0x000000290400780c */ /* 0x040fe20003f24270 */
[----:B------:R0:W-:Y:S01]  /*3a90*/  @P0 STG.E desc[UR36][R8.64+0x80], R5 ;  /* 0x0000800508000986 */ /* 0x0001e2000c101924 */
[----:B------:R-:W-:-:S02]  /*3aa0*/  ISETP.GT.AND P0, PT, R4, 0x30, PT ;  /* 0x000000300400780c */ /* 0x000fc40003f04270 */
[C---:B------:R-:W-:Y:S01]  /*3ab0*/  ISETP.GT.AND P4, PT, R3.reuse, RZ, P1 ;  /* 0x000000ff0300720c */ /* 0x040fe20000f84270 */
[-C--:B-1----:R-:W-:Y:S01]  /*3ac0*/  FMUL R11, R44, R56.reuse ;  /* 0x000000382c0b7220 */ /* 0x082fe20000400000 */
[C---:B------:R-:W-:Y:S01]  /*3ad0*/  ISETP.GT.AND P3, PT, R3.reuse, 0x8, P3 ;  /* 0x000000080300780c */ /* 0x040fe20001f64270 */
[----:B------:R-:W-:Y:S01]  /*3ae0*/  @P2 STG.E desc[UR36][R8.64+0x84], R43 ;  /* 0x0000842b08002986 */ /* 0x000fe2000c101924 */
[C---:B------:R-:W-:Y:S02]  /*3af0*/  ISETP.GT.AND P1, PT, R3.reuse, 0x8, P1 ;  /* 0x000000080300780c */ /* 0x040fe40000f24270 */
[----:B------:R-:W-:Y:S01]  /*3b00*/  ISETP.GT.AND P2, PT, R4, 0x31, PT ;  /* 0x000000310400780c */ /* 0x000fe20003f44270 */
[----:B------:R1:W-:Y:S01]  /*3b10*/  @P5 STG.E desc[UR36][R6.64+0xa0], R11 ;  /* 0x0000a00b06005986 */ /* 0x0003e2000c101924 */
[C---:B------:R-:W-:Y:S01]  /*3b20*/  ISETP.GT.AND P5, PT, R3.reuse, RZ, P0 ;  /* 0x000000ff0300720c */ /* 0x040fe200007a4270 */
[----:B0-----:R-:W-:Y:S01]  /*3b30*/  FMUL R5, R46, R56 ;  /* 0x000000382e057220 */ /* 0x001fe20000400000 */
[----:B------:R-:W-:-:S03]  /*3b40*/  ISETP.GT.AND P0, PT, R3, 0x8, P0 ;  /* 0x000000080300780c */ /* 0x000fc60000704270 */
[----:B------:R-:W-:Y:S01]  /*3b50*/  @P4 STG.E desc[UR36][R6.64+0xa4], R45 ;  /* 0x0000a42d06004986 */ /* 0x000fe2000c101924 */
[C---:B------:R-:W-:Y:S02]  /*3b60*/  ISETP.GT.AND P4, PT, R3.reuse, RZ, P2 ;  /* 0x000000ff0300720c */ /* 0x040fe40001784270 */
[----:B------:R-:W-:Y:S01]  /*3b70*/  ISETP.GT.AND P2, PT, R3, 0x8, P2 ;  /* 0x000000080300780c */ /* 0x000fe20001744270 */
[----:B------:R0:W-:Y:S01]  /*3b80*/  @P3 STG.E desc[UR36][R8.64+0xa0], R5 ;  /* 0x0000a00508003986 */ /* 0x0001e2000c101924 */
[----:B------:R-:W-:Y:S01]  /*3b90*/  ISETP.GT.AND P3, PT, R4, 0x39, PT ;  /* 0x000000390400780c */ /* 0x000fe20003f64270 */
[----:B-1----:R-:W-:Y:S02]  /*3ba0*/  FMUL R11, R48, R56 ;  /* 0x00000038300b7220 */ /* 0x002fe40000400000 */
[----:B------:R-:W-:Y:S01]  /*3bb0*/  @P1 STG.E desc[UR36][R8.64+0xa4], R47 ;  /* 0x0000a42f08001986 */ /* 0x000fe2000c101924 */
[----:B------:R-:W-:Y:S01]  /*3bc0*/  ISETP.GT.AND P1, PT, R4, 0x38, PT ;  /* 0x000000380400780c */ /* 0x000fe20003f24270 */
[----:B------:R-:W-:-:S02]  /*3bd0*/  @P5 IMAD.MOV.U32 R4, RZ, RZ, R6 ;  /* 0x000000ffff045224 */ /* 0x000fc400078e0006 */
[----:B0-----:R-:W-:-:S05]  /*3be0*/  @P5 IMAD.MOV.U32 R5, RZ, RZ, R7 ;  /* 0x000000ffff055224 */ /* 0x001fca00078e0007 */
[----:B------:R0:W-:Y:S01]  /*3bf0*/  @P5 STG.E desc[UR36][R4.64+0xc0], R11 ;  /* 0x0000c00b04005986 */ /* 0x0001e2000c101924 */
[C---:B------:R-:W-:Y:S02]  /*3c00*/  ISETP.GT.AND P5, PT, R3.reuse, RZ, P3 ;  /* 0x000000ff0300720c */ /* 0x040fe40001fa4270 */
[----:B------:R-:W-:Y:S01]  /*3c10*/  ISETP.GT.AND P3, PT, R3, 0x8, P3 ;  /* 0x000000080300780c */ /* 0x000fe20001f64270 */
[----:B0-----:R-:W-:Y:S02]  /*3c20*/  @P4 IMAD.MOV.U32 R4, RZ, RZ, R6 ;  /* 0x000000ffff044224 */ /* 0x001fe400078e0006 */
[----:B------:R-:W-:Y:S01]  /*3c30*/  FMUL R11, R52, R56 ;  /* 0x00000038340b7220 */ /* 0x000fe20000400000 */
[----:B------:R-:W-:-:S05]  /*3c40*/  @P4 IMAD.MOV.U32 R5, RZ, RZ, R7 ;  /* 0x000000ffff054224 */ /* 0x000fca00078e0007 */
[----:B------:R0:W-:Y:S01]  /*3c50*/  @P4 STG.E desc[UR36][R4.64+0xc4], R49 ;  /* 0x0000c43104004986 */ /* 0x0001e2000c101924 */
[C---:B------:R-:W-:Y:S02]  /*3c60*/  ISETP.GT.AND P4, PT, R3.reuse, RZ, P1 ;  /* 0x000000ff0300720c */ /* 0x040fe40000f84270 */
[----:B------:R-:W-:Y:S01]  /*3c70*/  ISETP.GT.AND P1, PT, R3, 0x8, P1 ;  /* 0x000000080300780c */ /* 0x000fe20000f24270 */
[----:B------:R-:W-:Y:S01]  /*3c80*/  FMUL R3, R50, R56 ;  /* 0x0000003832037220 */ /* 0x000fe20000400000 */
[----:B0-----:R-:W-:Y:S02]  /*3c90*/  @P0 IMAD.MOV.U32 R4, RZ, RZ, R8 ;  /* 0x000000ffff040224 */ /* 0x001fe400078e0008 */
[----:B------:R-:W-:-:S05]  /*3ca0*/  @P0 IMAD.MOV.U32 R5, RZ, RZ, R9 ;  /* 0x000000ffff050224 */ /* 0x000fca00078e0009 */
[----:B------:R0:W-:Y:S02]  /*3cb0*/  @P0 STG.E desc[UR36][R4.64+0xc0], R3 ;  /* 0x0000c00304000986 */ /* 0x0001e4000c101924 */
[----:B0-----:R-:W-:Y:S02]  /*3cc0*/  @P2 IMAD.MOV.U32 R4, RZ, RZ, R8 ;  /* 0x000000ffff042224 */ /* 0x001fe400078e0008 */
[----:B------:R-:W-:-:S05]  /*3cd0*/  @P2 IMAD.MOV.U32 R5, RZ, RZ, R9 ;  /* 0x000000ffff052224 */ /* 0x000fca00078e0009 */
[----:B------:R0:W-:Y:S02]  /*3ce0*/  @P2 STG.E desc[UR36][R4.64+0xc4], R51 ;  /* 0x0000c43304002986 */ /* 0x0001e4000c101924 */
[----:B0-----:R-:W-:Y:S02]  /*3cf0*/  @P4 IMAD.MOV.U32 R4, RZ, RZ, R6 ;  /* 0x000000ffff044224 */ /* 0x001fe400078e0006 */
[----:B------:R-:W-:-:S05]  /*3d00*/  @P4 IMAD.MOV.U32 R5, RZ, RZ, R7 ;  /* 0x000000ffff054224 */ /* 0x000fca00078e0007 */
[----:B------:R0:W-:Y:S04]  /*3d10*/  @P4 STG.E desc[UR36][R4.64+0xe0], R11 ;  /* 0x0000e00b04004986 */ /* 0x0001e8000c101924 */
[----:B------:R1:W-:Y:S01]  /*3d20*/  @P5 STG.E desc[UR36][R6.64+0xe4], R53 ;  /* 0x0000e43506005986 */ /* 0x0003e2000c101924 */
[----:B0-----:R-:W-:Y:S02]  /*3d30*/  @P1 IMAD.MOV.U32 R4, RZ, RZ, R8 ;  /* 0x000000ffff041224 */ /* 0x001fe400078e0008 */
[----:B------:R-:W-:-:S05]  /*3d40*/  @P1 IMAD.MOV.U32 R5, RZ, RZ, R9 ;  /* 0x000000ffff051224 */ /* 0x000fca00078e0009 */
[----:B------:R1:W-:Y:S04]  /*3d50*/  @P1 STG.E desc[UR36][R4.64+0xe0], R13 ;  /* 0x0000e00d04001986 */ /* 0x0003e8000c101924 */
[----:B------:R1:W-:Y:S02]  /*3d60*/  @P3 STG.E desc[UR36][R8.64+0xe4], R55 ;  /* 0x0000e43708003986 */ /* 0x0003e4000c101924 */
.L_x_97:
[----:B------:R-:W-:Y:S05]  /*3d70*/  BSYNC B0 ;  /* 0x0000000000007941 */ /* 0x000fea0003800000 */
.L_x_35:
[----:B------:R-:W-:Y:S01]  /*3d80*/  ULDC UR4, c[0x0][0xc] ;  /* 0x0000030000047ab9 */ /* 0x000fe20000000800 */
[----:B------:R-:W-:Y:S01]  /*3d90*/  ULDC UR5, c[0x0][0x10] ;  /* 0x0000040000057ab9 */ /* 0x000fe20000000800 */
[----:B------:R-:W2:Y:S01]  /*3da0*/  LDC R3, c[0x0][0x14] ;  /* 0x00000500ff037b82 */ /* 0x000ea20000000800 */
[----:B------:R-:W-:Y:S01]  /*3db0*/  UIMAD.WIDE.U32 UR4, UR4, UR5, URZ ;  /* 0x00000005040472a5 */ /* 0x000fe2000f8e003f */
[----:B------:R-:W-:Y:S02]  /*3dc0*/  IMAD.MOV.U32 R61, RZ, RZ, -0x1 ;  /* 0xffffffffff3d7424 */ /* 0x000fe400078e00ff */
[----:B------:R-:W-:-:S03]  /*3dd0*/  IMAD.MOV.U32 R59, RZ, RZ, -0x1 ;  /* 0xffffffffff3b7424 */ /* 0x000fc600078e00ff */
[----:B--2---:R-:W-:-:S04]  /*3de0*/  IMAD.WIDE.U32 R16, R3, UR4, R16 ;  /* 0x0000000403107c25 */ /* 0x004fc8000f8e0010 */
[----:B------:R-:W-:Y:S01]  /*3df0*/  IMAD R3, R3, UR5, RZ ;  /* 0x0000000503037c24 */ /* 0x000fe2000f8e02ff */
[----:B------:R-:W-:Y:S02]  /*3e00*/  ULDC.64 UR4, c[0x0][0x650] ;  /* 0x0001940000047ab9 */ /* 0x000fe40000000a00 */
[----:B------:R-:W-:Y:S01]  /*3e10*/  ISETP.GE.U32.AND P0, PT, R16, UR4, PT ;  /* 0x0000000410007c0c */ /* 0x000fe2000bf06070 */
[--C-:B------:R-:W-:Y:S01]  /*3e20*/  IMAD.IADD R17, R17, 0x1, R3.reuse ;  /* 0x0000000111117824 */ /* 0x100fe200078e0203 */
[----:B------:R-:W-:-:S04]  /*3e30*/  PRMT R3, RZ, 0x7610, R3 ;  /* 0x00007610ff037816 */ /* 0x000fc80000000003 */
[----:B------:R-:W-:-:S13]  /*3e40*/  ISETP.GE.U32.AND.EX P0, PT, R17, UR5, PT, P0 ;  /* 0x0000000511007c0c */ /* 0x000fda000bf06100 */
[----:B------:R-:W-:Y:S05]  /*3e50*/  @P0 BRA `(.L_x_98) ;  /* 0x0000000400640947 */ /* 0x000fea0003800000 */
[----:B0--3--:R-:W0:Y:S01]  /*3e60*/  S2R R12, SR_CTAID.X ;  /* 0x00000000000c7919 */ /* 0x009e220000002500 */
[----:B-1----:R-:W1:Y:S01]  /*3e70*/  LDC.64 R10, c[0x0][0x628] ;  /* 0x00018a00ff0a7b82 */ /* 0x002e620000000a00 */
[----:B------:R-:W-:Y:S01]  /*3e80*/  ULDC UR4, c[0x0][0x150] ;  /* 0x0000540000047ab9 */ /* 0x000fe20000000800 */
[----:B----4-:R-:W-:Y:S01]  /*3e90*/  IMAD.MOV.U32 R8, RZ, RZ, R16 ;  /* 0x000000ffff087224 */ /* 0x010fe200078e0010 */
[----:B------:R-:W2:Y:S01]  /*3ea0*/  S2R R24, SR_CTAID.Y ;  /* 0x0000000000187919 */ /* 0x000ea20000002600 */
[----:B------:R-:W-:-:S04]  /*3eb0*/  IMAD.MOV.U32 R9, RZ, RZ, R17 ;  /* 0x000000ffff097224 */ /* 0x000fc800078e0011 */
[----:B------:R-:W3:Y:S08]  /*3ec0*/  LDC R21, c[0x0][0x144] ;  /* 0x00005100ff157b82 */ /* 0x000ef00000000800 */
[----:B------:R-:W4:Y:S08]  /*3ed0*/  LDC R0, c[0x0][0x630] ;  /* 0x00018c00ff007b82 */ /* 0x000f300000000800 */
[----:B------:R-:W2:Y:S01]  /*3ee0*/  LDC.64 R14, c[0x0][0x620] ;  /* 0x00018800ff0e7b82 */ /* 0x000ea20000000a00 */
[----:B-1----:R-:W-:-:S04]  /*3ef0*/  ISETP.NE.U32.AND P0, PT, R10, RZ, PT ;  /* 0x000000ff0a00720c */ /* 0x002fc80003f05070 */
[----:B------:R-:W-:Y:S02]  /*3f00*/  ISETP.NE.AND.EX P0, PT, R11, RZ, PT, P0 ;  /* 0x000000ff0b00720c */ /* 0x000fe40003f05300 */
[----:B0-----:R-:W-:-:S05]  /*3f10*/  I2FP.F32.U32 R3, R12 ;  /* 0x0000000c00037245 */ /* 0x001fca0000201000 */
[----:B------:R-:W-:-:S04]  /*3f20*/  FMUL R3, R3, UR4 ;  /* 0x0000000403037c20 */ /* 0x000fc80008400000 */
[----:B------:R0:W1:Y:S02]  /*3f30*/  F2I.U32.TRUNC.NTZ R20, R3 ;  /* 0x0000000300147305 */ /* 0x000064000020f000 */
[----:B---34-:R-:W-:Y:S05]  /*3f40*/  @!P0 BRA `(.L_x_99) ;  /* 0x0000000000288947 */ /* 0x018fea0003800000 */
[----:B0-----:R-:W0:Y:S02]  /*3f50*/  LDC R3, c[0x0][0x634] ;  /* 0x00018d00ff037b82 */ /* 0x001e240000000800 */
        /* <DEDUP_REMOVED lines=9> */
.L_x_99:
[----:B------:R-:W3:Y:S01]  /*3ff0*/  LDC.64 R28, c[0x0][0x640] ;  /* 0x00019000ff1c7b82 */ /* 0x000ee20000000a00 */
[-CC-:B------:R-:W-:Y:S01]  /*4000*/  SHF.R.U64 R59, R8, R0.reuse, R9.reuse ;  /* 0x00000000083b7219 */ /* 0x180fe20000001209 */
[----:B-1----:R-:W-:Y:S01]  /*4010*/  IMAD.MOV R20, RZ, RZ, -R20 ;  /* 0x000000ffff147224 */ /* 0x002fe200078e0a14 */
[----:B------:R-:W-:Y:S01]  /*4020*/  SHF.R.U32.HI R0, RZ, R0, R9 ;  /* 0x00000000ff007219 */ /* 0x000fe20000011609 */
[----:B------:R-:W-:Y:S01]  /*4030*/  ULDC UR4, c[0x0][0x154] ;  /* 0x0000550000047ab9 */ /* 0x000fe20000000800 */
[----:B0-----:R-:W-:Y:S01]  /*4040*/  IADD3 R3, P0, RZ, -R59, RZ ;  /* 0x8000003bff037210 */ /* 0x001fe20007f1e0ff */
[----:B------:R-:W-:Y:S02]  /*4050*/  IMAD R21, R21, R20, R12 ;  /* 0x0000001415157224 */ /* 0x000fe400078e020c */
[----:B------:R-:W0:Y:S01]  /*4060*/  LDC R6, c[0x0][0x618] ;  /* 0x00018600ff067b82 */ /* 0x000e220000000800 */
[----:B------:R-:W-:Y:S02]  /*4070*/  IMAD.MOV.U32 R7, RZ, RZ, 0x1 ;  /* 0x00000001ff077424 */ /* 0x000fe400078e00ff */
[----:B------:R-:W-:-:S04]  /*4080*/  IMAD.X R5, RZ, RZ, ~R0, P0 ;  /* 0x000000ffff057224 */ /* 0x000fc800000e0e00 */
[-C--:B--2---:R-:W-:Y:S01]  /*4090*/  IMAD R0, R5, R14.reuse, RZ ;  /* 0x0000000e05007224 */ /* 0x084fe200078e02ff */
[----:B------:R-:W1:Y:S01]  /*40a0*/  LDC R8, c[0x0][0x608] ;  /* 0x00018200ff087b82 */ /* 0x000e620000000800 */
[----:B------:R-:W-:-:S04]  /*40b0*/  IMAD.WIDE.U32 R4, R3, R14, R16 ;  /* 0x0000000e03047225 */ /* 0x000fc800078e0010 */
[----:B------:R-:W-:Y:S01]  /*40c0*/  IMAD R3, R3, R15, R0 ;  /* 0x0000000f03037224 */ /* 0x000fe200078e0200 */
[----:B------:R-:W-:Y:S02]  /*40d0*/  I2FP.F32.U32 R0, R24 ;  /* 0x0000001800007245 */ /* 0x000fe40000201000 */
[----:B------:R-:W2:Y:S01]  /*40e0*/  LDC R26, c[0x0][0x658] ;  /* 0x00019600ff1a7b82 */ /* 0x000ea20000000800 */
[----:B------:R-:W-:Y:S01]  /*40f0*/  IMAD.IADD R3, R5, 0x1, R3 ;  /* 0x0000000105037824 */ /* 0x000fe200078e0203 */
[----:B---3--:R-:W-:Y:S01]  /*4100*/  ISETP.NE.U32.AND P0, PT, R28, RZ, PT ;  /* 0x000000ff1c00720c */ /* 0x008fe20003f05070 */
[----:B------:R-:W-:Y:S01]  /*4110*/  FMUL R0, R0, UR4 ;  /* 0x0000000400007c20 */ /* 0x000fe20008400000 */
[----:B------:R-:W-:Y:S02]  /*4120*/  IMAD.MOV.U32 R5, RZ, RZ, -0x1 ;  /* 0xffffffffff057424 */ /* 0x000fe400078e00ff */
[----:B------:R-:W-:Y:S01]  /*4130*/  ISETP.NE.AND.EX P0, PT, R29, RZ, PT, P0 ;  /* 0x000000ff1d00720c */ /* 0x000fe20003f05300 */
[----:B------:R3:W4:Y:S01]  /*4140*/  F2I.U32.TRUNC.NTZ R13, R0 ;  /* 0x00000000000d7305 */ /* 0x000722000020f000 */
[----:B------:R-:W3:Y:S01]  /*4150*/  LDC R15, c[0x0][0x148] ;  /* 0x00005200ff0f7b82 */ /* 0x000ee20000000800 */
[----:B0-----:R-:W-:-:S02]  /*4160*/  SHF.R.U64 R12, R4, R6, R3 ;  /* 0x00000006040c7219 */ /* 0x001fc40000001203 */
[----:B------:R-:W-:-:S05]  /*4170*/  SHF.R.U32.HI R3, RZ, R6, R3 ;  /* 0x00000006ff037219 */ /* 0x000fca0000011603 */
[----:B------:R-:W0:Y:S01]  /*4180*/  LDC R20, c[0x0][0x600] ;  /* 0x00018000ff147b82 */ /* 0x000e220000000800 */
[-CC-:B-1----:R-:W-:Y:S02]  /*4190*/  SHF.R.U64 R10, R12, R8.reuse, R3.reuse ;  /* 0x000000080c0a7219 */ /* 0x182fe40000001203 */
[----:B------:R-:W-:-:S05]  /*41a0*/  SHF.R.U32.HI R3, RZ, R8, R3 ;  /* 0x00000008ff037219 */ /* 0x000fca0000011603 */
[----:B------:R-:W1:Y:S01]  /*41b0*/  LDC R27, c[0x0][0x648] ;  /* 0x00019200ff1b7b82 */ /* 0x000e620000000800 */
[-C--:B--2---:R-:W-:Y:S02]  /*41c0*/  SHF.L.U32 R4, R5, R26.reuse, RZ ;  /* 0x0000001a05047219 */ /* 0x084fe400000006ff */
[-CC-:B------:R-:W-:Y:S02]  /*41d0*/  SHF.R.U64 R14, R10, R26.reuse, R3.reuse ;  /* 0x0000001a0a0e7219 */ /* 0x180fe40000001203 */
[----:B------:R-:W-:Y:S02]  /*41e0*/  SHF.R.U32.HI R5, RZ, R26, R3 ;  /* 0x0000001aff057219 */ /* 0x000fe40000011603 */
[----:B------:R-:W-:Y:S01]  /*41f0*/  LOP3.LUT R25, RZ, R4, RZ, 0x33, !PT ;  /* 0x00000004ff197212 */ /* 0x000fe200078e33ff */
[----:B------:R-:W2:Y:S01]  /*4200*/  LDC R30, c[0x0][0x638] ;  /* 0x00018e00ff1e7b82 */ /* 0x000ea20000000800 */
[----:B------:R-:W-:Y:S01]  /*4210*/  SHF.L.U32 R26, R7, R26, RZ ;  /* 0x0000001a071a7219 */ /* 0x000fe200000006ff */
[----:B------:R-:W-:-:S06]  /*4220*/  IMAD.MOV.U32 R4, RZ, RZ, R14 ;  /* 0x000000ffff047224 */ /* 0x000fcc00078e000e */
[----:B------:R-:W0:Y:S01]  /*4230*/  LDC R31, c[0x0][0x610] ;  /* 0x00018400ff1f7b82 */ /* 0x000e220000000800 */
[----:B----4-:R-:W-:Y:S05]  /*4240*/  @!P0 BRA `(.L_x_100) ;  /* 0x0000000000288947 */ /* 0x010fea0003800000 */
        /* <DEDUP_REMOVED lines=10> */
.L_x_100:
[----:B------:R-:W-:Y:S01]  /*42f0*/  ISETP.NE.AND P0, PT, R2, 0x1, PT ;  /* 0x000000010200780c */ /* 0x000fe20003f05270 */
[----:B0-----:R-:W-:Y:S01]  /*4300*/  VIADD R7, R20, 0xffffffff ;  /* 0xffffffff14077836 */ /* 0x001fe20000000000 */
[----:B-1-3--:R-:W-:Y:S01]  /*4310*/  SHF.R.U64 R0, R4, R27, R5 ;  /* 0x0000001b04007219 */ /* 0x00afe20000001205 */
[----:B------:R-:W-:Y:S01]  /*4320*/  IMAD.MOV R13, RZ, RZ, -R13 ;  /* 0x000000ffff0d7224 */ /* 0x000fe200078e0a0d */
[----:B------:R-:W-:Y:S01]  /*4330*/  LOP3.LUT R5, R10, R25, RZ, 0xc0, !PT ;  /* 0x000000190a057212 */ /* 0x000fe200078ec0ff */
[----:B------:R-:W-:Y:S01]  /*4340*/  IMAD.MOV.U32 R4, RZ, RZ, 0x1 ;  /* 0x00000001ff047424 */ /* 0x000fe200078e00ff */
[----:B------:R-:W-:Y:S01]  /*4350*/  LOP3.LUT R12, R12, R7, RZ, 0xc0, !PT ;  /* 0x000000070c0c7212 */ /* 0x000fe200078ec0ff */
[----:B------:R-:W-:Y:S02]  /*4360*/  IMAD.MOV R3, RZ, RZ, -R0 ;  /* 0x000000ffff037224 */ /* 0x000fe400078e0a00 */
[----:B------:R-:W-:Y:S02]  /*4370*/  IMAD R0, R26, R0, R5 ;  /* 0x000000001a007224 */ /* 0x000fe400078e0205 */
[----:B--2---:R-:W-:-:S02]  /*4380*/  IMAD R3, R3, R30, R14 ;  /* 0x0000001e03037224 */ /* 0x004fc400078e020e */
[----:B------:R-:W-:Y:S02]  /*4390*/  @P0 IMAD R21, R15, R13, R24 ;  /* 0x0000000d0f150224 */ /* 0x000fe400078e0218 */
[----:B------:R-:W-:Y:S01]  /*43a0*/  IMAD R5, R3, R20, R12 ;  /* 0x0000001403057224 */ /* 0x000fe200078e020c */
[----:B------:R-:W-:Y:S01]  /*43b0*/  PRMT R3, R4, 0x7610, R3 ;  /* 0x0000761004037816 */ /* 0x000fe20000000003 */
[----:B------:R-:W-:-:S05]  /*43c0*/  IMAD R0, R0, R31, R21 ;  /* 0x0000001f00007224 */ /* 0x000fca00078e0215 */
[----:B------:R-:W-:Y:S02]  /*43d0*/  SEL R61, R5, R0, !P0 ;  /* 0x00000000053d7207 */ /* 0x000fe40004000000 */
[----:B------:R-:W-:-:S07]  /*43e0*/  SEL R0, R0, R5, !P0 ;  /* 0x0000000500007207 */ /* 0x000fce0004000000 */
.L_x_98:
[----:B------:R-:W-:Y:S01]  /*43f0*/  LOP3.LUT P0, RZ, R3, 0xff, RZ, 0xc0, !PT ;  /* 0x000000ff03ff7812 */ /* 0x000fe2000780c0ff */
[----:B------:R-:W-:-:S12]  /*4400*/  IMAD.MOV.U32 R60, RZ, RZ, R0 ;  /* 0x000000ffff3c7224 */ /* 0x000fd800078e0000 */
[----:B------:R-:W-:Y:S05]  /*4410*/  @P0 BRA `(.L_x_101) ;  /* 0xffffffcc00b00947 */ /* 0x000fea000383ffff */
[----:B------:R-:W-:Y:S05]  /*4420*/  EXIT ;  /* 0x000000000000794d */ /* 0x000fea0003800000 */
.L_x_8:
        /* <DEDUP_REMOVED lines=26> */
.L_x_103:
[----:B------:R-:W0:Y:S01]  /*45d0*/  LDC.64 R28, c[0x0][0x640] ;  /* 0x00019000ff1c7b82 */ /* 0x000e220000000a00 */
[-CC-:B------:R-:W-:Y:S01]  /*45e0*/  SHF.R.U64 R22, R12, R6.reuse, R13.reuse ;  /* 0x000000060c167219 */ /* 0x180fe2000000120d */
[----:B------:R-:W-:Y:S01]  /*45f0*/  IMAD.MOV.U32 R30, RZ, RZ, 0x1 ;  /* 0x00000001ff1e7424 */ /* 0x000fe200078e00ff */
[----:B------:R-:W-:Y:S02]  /*4600*/  SHF.R.U32.HI R6, RZ, R6, R13 ;  /* 0x00000006ff067219 */ /* 0x000fe4000001160d */
        /* <DEDUP_REMOVED lines=8> */
[----:B------:R-:W-:Y:S01]  /*4690*/  IMAD.IADD R9, R9, 0x1, R11 ;  /* 0x0000000109097824 */ /* 0x000fe200078e020b */
[----:B0-----:R-:W-:-:S04]  /*46a0*/  ISETP.NE.U32.AND P0, PT, R28, RZ, PT ;  /* 0x000000ff1c00720c */ /* 0x001fc80003f05070 */
[----:B------:R-:W-:Y:S02]  /*46b0*/  ISETP.NE.AND.EX P0, PT, R29, RZ, PT, P0 ;  /* 0x000000ff1d00720c */ /* 0x000fe40003f05300 */
[----:B------:R-:W0:Y:S01]  /*46c0*/  LDC R20, c[0x0][0x600] ;  /* 0x00018000ff147b82 */ /* 0x000e220000000800 */
[-CC-:B-1----:R-:W-:Y:S01]  /*46d0*/  SHF.R.U64 R14, R8, R10.reuse, R9.reuse ;  /* 0x0000000a080e7219 */ /* 0x182fe20000001209 */
[----:B------:R-:W-:Y:S01]  /*46e0*/  IMAD.MOV.U32 R8, RZ, RZ, -0x1 ;  /* 0xffffffffff087424 */ /* 0x000fe200078e00ff */
[----:B------:R-:W-:-:S05]  /*46f0*/  SHF.R.U32.HI R9, RZ, R10, R9 ;  /* 0x0000000aff097219 */ /* 0x000fca0000011609 */
[----:B------:R-:W1:Y:S01]  /*4700*/  LDC R26, c[0x0][0x648] ;  /* 0x00019200ff1a7b82 */ /* 0x000e620000000800 */
[-CC-:B--2---:R-:W-:Y:S02]  /*4710*/  SHF.R.U64 R21, R14, R12.reuse, R9.reuse ;  /* 0x0000000c0e157219 */ /* 0x184fe40000001209 */
[----:B------:R-:W-:-:S05]  /*4720*/  SHF.R.U32.HI R6, RZ, R12, R9 ;  /* 0x0000000cff067219 */ /* 0x000fca0000011609 */
[----:B------:R-:W2:Y:S01]  /*4730*/  LDC R27, c[0x0][0x638] ;  /* 0x00018e00ff1b7b82 */ /* 0x000ea20000000800 */
[-C--:B---3--:R-:W-:Y:S02]  /*4740*/  SHF.L.U32 R8, R8, R25.reuse, RZ ;  /* 0x0000001908087219 */ /* 0x088fe400000006ff */
[-CC-:B------:R-:W-:Y:S02]  /*4750*/  SHF.R.U64 R23, R21, R25.reuse, R6.reuse ;  /* 0x0000001915177219 */ /* 0x180fe40000001206 */
[----:B------:R-:W-:Y:S02]  /*4760*/  LOP3.LUT R32, RZ, R8, RZ, 0x33, !PT ;  /* 0x00000008ff207212 */ /* 0x000fe400078e33ff */
[----:B------:R-:W-:Y:S01]  /*4770*/  SHF.R.U32.HI R9, RZ, R25, R6 ;  /* 0x00000019ff097219 */ /* 0x000fe20000011606 */
[----:B------:R-:W3:Y:S01]  /*4780*/  LDC R31, c[0x0][0x610] ;  /* 0x00018400ff1f7b82 */ /* 0x000ee20000000800 */
[----:B------:R-:W-:Y:S01]  /*4790*/  IMAD.MOV.U32 R8, RZ, RZ, R23 ;  /* 0x000000ffff087224 */ /* 0x000fe200078e0017 */
[----:B------:R-:W-:Y:S06]  /*47a0*/  @!P0 BRA `(.L_x_104) ;  /* 0x0000000000288947 */ /* 0x000fec0003800000 */
        /* <DEDUP_REMOVED lines=10> */
.L_x_104:
[----:B------:R-:W-:Y:S02]  /*4850*/  ISETP.NE.AND P0, PT, R2, 0x1, PT ;  /* 0x000000010200780c */ /* 0x000fe40003f05270 */
[----:B-1----:R-:W-:Y:S01]  /*4860*/  SHF.R.U64 R6, R8, R26, R9 ;  /* 0x0000001a08067219 */ /* 0x002fe20000001209 */
[----:B0-----:R-:W-:Y:S01]  /*4870*/  VIADD R9, R20, 0xffffffff ;  /* 0xffffffff14097836 */ /* 0x001fe20000000000 */
[----:B------:R-:W-:Y:S02]  /*4880*/  SHF.L.U32 R30, R30, R25, RZ ;  /* 0x000000191e1e7219 */ /* 0x000fe400000006ff */
[----:B------:R-:W-:Y:S01]  /*4890*/  LOP3.LUT R5, R21, R32, RZ, 0xc0, !PT ;  /* 0x0000002015057212 */ /* 0x000fe200078ec0ff */
[----:B------:R-:W-:-:S04]  /*48a0*/  IMAD.MOV R8, RZ, RZ, -R6 ;  /* 0x000000ffff087224 */ /* 0x000fc800078e0a06 */
[----:B------:R-:W-:Y:S01]  /*48b0*/  IMAD R6, R30, R6, R5 ;  /* 0x000000061e067224 */ /* 0x000fe200078e0205 */
[----:B------:R-:W-:Y:S01]  /*48c0*/  LOP3.LUT R5, R14, R9, RZ, 0xc0, !PT ;  /* 0x000000090e057212 */ /* 0x000fe200078ec0ff */
[----:B------:R-:W-:Y:S02]  /*48d0*/  @P0 IMAD R3, R7, R24, R4 ;  /* 0x0000001807030224 */ /* 0x000fe400078e0204 */
[----:B--2---:R-:W-:Y:S02]  /*48e0*/  IMAD R4, R8, R27, R23 ;  /* 0x0000001b08047224 */ /* 0x004fe400078e0217 */
[----:B---3--:R-:W-:Y:S02]  /*48f0*/  IMAD R3, R6, R31, R3 ;  /* 0x0000001f06037224 */ /* 0x008fe400078e0203 */
[----:B------:R-:W-:Y:S02]  /*4900*/  IMAD R4, R4, R20, R5 ;  /* 0x0000001404047224 */ /* 0x000fe400078e0205 */
[----:B------:R-:W-:-:S02]  /*4910*/  IMAD.MOV.U32 R8, RZ, RZ, 0x1 ;  /* 0x00000001ff087424 */ /* 0x000fc400078e00ff */
[----:B------:R-:W-:Y:S01]  /*4920*/  IMAD.MOV.U32 R6, RZ, RZ, R22 ;  /* 0x000000ffff067224 */ /* 0x000fe200078e0016 */
[----:B------:R-:W-:Y:S02]  /*4930*/  SEL R20, R4, R3, !P0 ;  /* 0x0000000304147207 */ /* 0x000fe40004000000 */
[----:B------:R-:W-:-:S07]  /*4940*/  SEL R21, R3, R4, !P0 ;  /* 0x0000000403157207 */ /* 0x000fce0004000000 */
.L_x_102:
[----:B------:R-:W-:-:S08]  /*4950*/  NOP ;  /* 0x0000000000007918 */ /* 0x000fd00000000000 */
[----:B------:R-:W0:-:S00]  /*4960*/  USETMAXREG.DEALLOC.CTAPOOL 0x28 ;  /* 0x00000028000079c8 */ /* 0x000e0000080e0500 */
[----:B0-----:R-:W-:-:S13]  /*4970*/  ISETP.NE.AND P0, PT, R0, RZ, PT ;  /* 0x000000ff0000720c */ /* 0x001fda0003f05270 */
[----:B------:R-:W-:Y:S05]  /*4980*/  @P0 EXIT ;  /* 0x000000000000094d */ /* 0x000fea0003800000 */
[----:B------:R-:W-:Y:S01]  /*4990*/  LOP3.LUT P0, RZ, R8, 0xff, RZ, 0xc0, !PT ;  /* 0x000000ff08ff7812 */ /* 0x000fe2000780c0ff */
[----:B------:R-:W-:Y:S02]  /*49a0*/  IMAD.MOV.U32 R0, RZ, RZ, 0x1 ;  /* 0x00000001ff007424 */ /* 0x000fe400078e00ff */
[----:B------:R-:W-:-:S10]  /*49b0*/  IMAD.MOV.U32 R3, RZ, RZ, RZ ;  /* 0x000000ffff037224 */ /* 0x000fd400078e00ff */
[----:B------:R-:W-:Y:S05]  /*49c0*/  @!P0 BRA `(.L_x_105) ;  /* 0x0000000c00448947 */ /* 0x000fea0003800000 */
[----:B------:R-:W0:Y:S01]  /*49d0*/  LDC R0, c[0x0][0x28c] ;  /* 0x0000a300ff007b82 */ /* 0x000e220000000800 */
[----:B------:R-:W1:Y:S01]  /*49e0*/  S2R R12, SR_CgaCtaId ;  /* 0x00000000000c7919 */ /* 0x000e620000008800 */
[----:B------:R-:W-:Y:S01]  /*49f0*/  ULDC UR5, c[0x0][0x600] ;  /* 0x0001800000057ab9 */ /* 0x000fe20000000800 */
[----:B------:R-:W-:Y:S01]  /*4a00*/  ULDC UR4, c[0x0][0xc] ;  /* 0x0000030000047ab9 */ /* 0x000fe20000000800 */
[----:B------:R-:W-:Y:S01]  /*4a10*/  UIADD3 UR16, UR5, -0x1, URZ ;  /* 0xffffffff05107890 */ /* 0x000fe2000fffe03f */
[----:B------:R-:W-:Y:S01]  /*4a20*/  BSSY B0, `(.L_x_105) ;  /* 0x00000cb000007945 */ /* 0x000fe20003800000 */
[----:B------:R-:W-:Y:S01]  /*4a30*/  ULDC UR6, c[0x0][0x658] ;  /* 0x0001960000067ab9 */ /* 0x000fe20000000800 */
[----:B------:R-:W-:Y:S01]  /*4a40*/  ULDC UR5, c[0x0][0x10] ;  /* 0x0000040000057ab9 */ /* 0x000fe20000000800 */
[----:B------:R-:W-:Y:S01]  /*4a50*/  UMOV UR7, 0xffffffff ;  /* 0xffffffff00077882 */ /* 0x000fe20000000000 */
[----:B------:R-:W-:Y:S01]  /*4a60*/  UMOV UR8, 0x1 ;  /* 0x0000000100087882 */ /* 0x000fe20000000000 */
[----:B------:R-:W-:Y:S01]  /*4a70*/  UIMAD.WIDE.U32 UR4, UR4, UR5, URZ ;  /* 0x00000005040472a5 */ /* 0x000fe2000f8e003f */
[----:B------:R-:W-:Y:S01]  /*4a80*/  IMAD.MOV.U32 R9, RZ, RZ, 0x1 ;  /* 0x00000001ff097424 */ /* 0x000fe200078e00ff */
[----:B------:R-:W-:Y:S01]  /*4a90*/  USHF.L.U32 UR7, UR7, UR6, URZ ;  /* 0x0000000607077299 */ /* 0x000fe2000800063f */
[----:B------:R-:W-:Y:S01]  /*4aa0*/  LOP3.LUT R8, R19, 0x2, RZ, 0xfc, !PT ;  /* 0x0000000213087812 */ /* 0x000fe200078efcff */
[----:B------:R-:W-:-:S02]  /*4ab0*/  USHF.L.U32 UR18, UR8, UR6, URZ ;  /* 0x0000000608127299 */ /* 0x000fc4000800063f */
[----:B------:R-:W-:Y:S01]  /*4ac0*/  ULOP3.LUT UR17, URZ, UR7, URZ, 0x33, !UPT ;  /* 0x000000073f117292 */ /* 0x000fe2000f8e333f */
[----:B------:R-:W-:Y:S01]  /*4ad0*/  ULDC UR6, c[0x0][0x14] ;  /* 0x0000050000067ab9 */ /* 0x000fe20000000800 */
[----:B------:R-:W-:Y:S01]  /*4ae0*/  ULDC.64 UR22, c[0x0][0x198] ;  /* 0x0000660000167ab9 */ /* 0x000fe20000000a00 */
[----:B------:R-:W-:Y:S02]  /*4af0*/  UIMAD.WIDE.U32 UR20, UR4, UR6, URZ ;  /* 0x00000006041472a5 */ /* 0x000fe4000f8e003f */
[----:B------:R-:W-:Y:S01]  /*4b00*/  UIMAD UR13, UR5, UR6, URZ ;  /* 0x00000006050d72a4 */ /* 0x000fe2000f8e023f */
[----:B0-----:R-:W-:-:S03]  /*4b10*/  VIADD R0, R0, 0x1f ;  /* 0x0000001f00007836 */ /* 0x001fc60000000000 */
[----:B------:R-:W-:Y:S02]  /*4b20*/  UIADD3 UR13, UR21, UR13, URZ ;  /* 0x0000000d150d7290 */ /* 0x000fe4000fffe03f */
[----:B------:R-:W-:-:S04]  /*4b30*/  SHF.R.S32.HI R3, RZ, 0x1f, R0 ;  /* 0x0000001fff037819 */ /* 0x000fc80000011400 */
[----:B------:R-:W-:Y:S01]  /*4b40*/  LEA.HI R10, R3, R0, RZ, 0x5 ;  /* 0x00000000030a7211 */ /* 0x000fe200078f28ff */
[C---:B-1----:R-:W-:Y:S02]  /*4b50*/  IMAD.SHL.U32 R11, R12.reuse, 0x10, RZ ;  /* 0x000000100c0b7824 */ /* 0x042fe400078e00ff */
[----:B------:R-:W-:Y:S01]  /*4b60*/  IMAD.SHL.U32 R12, R12, 0x200, RZ ;  /* 0x000002000c0c7824 */ /* 0x000fe200078e00ff */
[----:B------:R-:W-:Y:S01]  /*4b70*/  SHF.R.S32.HI R10, RZ, 0x5, R10 ;  /* 0x00000005ff0a7819 */ /* 0x000fe2000001140a */
[----:B------:R-:W-:Y:S01]  /*4b80*/  IMAD.MOV.U32 R0, RZ, RZ, 0x1 ;  /* 0x00000001ff007424 */ /* 0x000fe200078e00ff */
[----:B------:R-:W-:Y:S01]  /*4b90*/  LOP3.LUT R11, R11, 0x30, RZ, 0xc0, !PT ;  /* 0x000000300b0b7812 */ /* 0x000fe200078ec0ff */
[----:B------:R-:W-:Y:S01]  /*4ba0*/  IMAD.MOV.U32 R3, RZ, RZ, RZ ;  /* 0x000000ffff037224 */ /* 0x000fe200078e00ff */
[----:B------:R-:W-:Y:S01]  /*4bb0*/  LOP3.LUT R12, R12, 0x600, RZ, 0xc0, !PT ;  /* 0x000006000c0c7812 */ /* 0x000fe200078ec0ff */
[----:B------:R-:W-:-:S07]  /*4bc0*/  VIADD R13, R10, 0x1 ;  /* 0x000000010a0d7836 */ /* 0x000fce0000000000 */
.L_x_116:
[----:B------:R-:W-:-:S03]  /*4bd0*/  UMOV UR4, 0xffffffff ;  /* 0xffffffff00047882 */ /* 0x000fc60000000000 */
[----:B------:R-:W-:Y:S05]  /*4be0*/  BRA.DIV UR4, `(.L_x_106) ;  /* 0x0000001204587947 */ /* 0x000fea000b800000 */
[----:B------:R-:W-:-:S13]  /*4bf0*/  ELECT P6, URZ, PT ;  /* 0x00000000003f782f */ /* 0x000fda00038c0000 */
.L_x_132:
[----:B------:R-:W0:Y:S01]  /*4c00*/  LDC R4, c[0x0][0x28c] ;  /* 0x0000a300ff047b82 */ /* 0x000e220000000800 */
[----:B------:R-:W-:Y:S01]  /*4c10*/  BSSY B1, `(.L_x_107) ;  /* 0x0000038000017945 */ /* 0x000fe20003800000 */
[----:B0-----:R-:W-:-:S13]  /*4c20*/  ISETP.LT.OR P6, PT, R4, 0x1, !P6 ;  /* 0x000000010400780c */ /* 0x001fda00077c1670 */
[----:B------:R-:W-:Y:S05]  /*4c30*/  @P6 BRA `(.L_x_108) ;  /* 0x0000000000d46947 */ /* 0x000fea0003800000 */
[----:B------:R-:W-:Y:S02]  /*4c40*/  IMAD.SHL.U32 R21, R21, 0x80, RZ ;  /* 0x0000008015157824 */ /* 0x000fe400078e00ff */
[----:B------:R-:W-:Y:S02]  /*4c50*/  IMAD R20, R20, 0x40, R11 ;  /* 0x0000004014147824 */ /* 0x000fe400078e020b */
[----:B------:R-:W-:Y:S02]  /*4c60*/  IMAD.MOV.U32 R24, RZ, RZ, RZ ;  /* 0x000000ffff187224 */ /* 0x000fe400078e00ff */
[----:B------:R-:W-:Y:S02]  /*4c70*/  IMAD.MOV.U32 R4, RZ, RZ, R13 ;  /* 0x000000ffff047224 */ /* 0x000fe400078e000d */
[----:B------:R-:W-:Y:S02]  /*4c80*/  IMAD.MOV.U32 R5, RZ, RZ, R0 ;  /* 0x000000ffff057224 */ /* 0x000fe400078e0000 */
[----:B------:R-:W-:-:S07]  /*4c90*/  IMAD.MOV.U32 R7, RZ, RZ, R3 ;  /* 0x000000ffff077224 */ /* 0x000fce00078e0003 */
.L_x_111:
[----:B------:R-:W0:Y:S01]  /*4ca0*/  S2R R15, SR_CgaCtaId ;  /* 0x00000000000f7919 */ /* 0x000e220000008800 */
[----:B------:R-:W-:Y:S02]  /*4cb0*/  MOV R14, 0x400 ;  /* 0x00000400000e7802 */ /* 0x000fe40000000f00 */
[----:B------:R-:W-:Y:S02]  /*4cc0*/  LOP3.LUT P1, RZ, R18, 0x7f, RZ, 0xc0, !PT ;  /* 0x0000007f12ff7812 */ /* 0x000fe4000782c0ff */
[----:B0-----:R-:W-:Y:S02]  /*4cd0*/  LEA R22, R15, R14, 0x18 ;  /* 0x0000000e0f167211 */ /* 0x001fe400078ec0ff */
[----:B------:R-:W-:-:S09]  /*4ce0*/  SHF.L.U32 R14, R5, 0x1f, RZ ;  /* 0x0000001f050e7819 */ /* 0x000fd200000006ff */
[----:B------:R-:W0:Y:S01]  /*4cf0*/  @!P1 LDC R15, c[0x0][0x500] ;  /* 0x00014000ff0f9b82 */ /* 0x000e220000000800 */
[----:B------:R-:W-:-:S04]  /*4d00*/  IMAD R23, R7, 0x8, R22 ;  /* 0x0000000807177824 */ /* 0x000fc800078e0216 */
[----:B------:R-:W1:Y:S02]  /*4d10*/  SYNCS.PHASECHK.TRANS64.TRYWAIT P0, [R23+URZ+0x48], R14 ;  /* 0x0000480e170075a7 */ /* 0x000e64000800017f */
[----:B-1----:R-:W-:Y:S05]  /*4d20*/  @!P0 BRA `(.L_x_109) ;  /* 0x0000001000288947 */ /* 0x002fea0003800000 */
.L_x_133:
[----:B-1----:R-:W-:Y:S01]  /*4d30*/  PRMT R14, R8, 0x9910, RZ ;  /* 0x00009910080e7816 */ /* 0x002fe200000000ff */
[----:B0-----:R0:W-:Y:S03]  /*4d40*/  @!P1 SYNCS.ARRIVE.TRANS64 RZ, [R23+URZ], R15 ;  /* 0x0000000f17ff99a7 */ /* 0x0011e6000800003f */
[----:B------:R-:W-:-:S13]  /*4d50*/  ISETP.NE.AND P0, PT, R14, 0x2, PT ;  /* 0x000000020e00780c */ /* 0x000fda0003f05270 */
[----:B0-----:R-:W-:Y:S05]  /*4d60*/  @P0 BRA `(.L_x_110) ;  /* 0x0000000000040947 */ /* 0x001fea0003800000 */
[----:B------:R-:W-:Y:S01]  /*4d70*/  BPT.TRAP 0x1 ;  /* 0x000000040000795c */ /* 0x000fe20000300000 */
.L_x_110:
[----:B------:R-:W-:Y:S01]  /*4d80*/  IMAD R14, R7, 0x800, R12 ;  /* 0x00000800070e7824 */ /* 0x000fe200078e020c */
[----:B------:R-:W-:Y:S01]  /*4d90*/  R2UR UR9, R23 ;  /* 0x00000000170972ca */ /* 0x000fe200000e0000 */
[--C-:B------:R-:W-:Y:S01]  /*4da0*/  IMAD R15, R7, 0x4000, R22.reuse ;  /* 0x00004000070f7824 */ /* 0x100fe200078e0216 */
[----:B------:R-:W-:Y:S01]  /*4db0*/  UIADD3 UR4, UP0, UR22, 0xf0, URZ ;  /* 0x000000f016047890 */ /* 0x000fe2000ff1e03f */
[----:B------:R-:W-:Y:S01]  /*4dc0*/  IMAD R14, R14, 0x4, R22 ;  /* 0x000000040e0e7824 */ /* 0x000fe200078e0216 */
[----:B------:R-:W-:Y:S01]  /*4dd0*/  R2UR UR11, R21 ;  /* 0x00000000150b72ca */ /* 0x000fe200000e0000 */
[----:B------:R-:W-:Y:S01]  /*4de0*/  VIADD R4, R4, 0xffffffff ;  /* 0xffffffff04047836 */ /* 0x000fe20000000000 */
[----:B------:R-:W-:Y:S01]  /*4df0*/  R2UR UR5, R15 ;  /* 0x000000000f0572ca */ /* 0x000fe200000e0000 */
[----:B------:R-:W-:Y:S01]  /*4e00*/  UIADD3 UR24, UP1, UR22, 0x1f0, URZ ;  /* 0x000001f016187890 */ /* 0x000fe2000ff3e03f */
[----:B------:R-:W-:Y:S01]  /*4e10*/  R2UR UR8, R14 ;  /* 0x000000000e0872ca */ /* 0x000fe200000e0000 */
[----:B------:R-:W-:Y:S01]  /*4e20*/  VIADD R7, R7, 0x1 ;  /* 0x0000000107077836 */ /* 0x000fe20000000000 */
[----:B------:R-:W-:Y:S01]  /*4e30*/  R2UR UR10, R24 ;  /* 0x00000000180a72ca */ /* 0x000fe200000e0000 */
[----:B------:R-:W-:Y:S01]  /*4e40*/  UIADD3.X UR25, URZ, UR23, URZ, UP1, !UPT ;  /* 0x000000173f197290 */ /* 0x000fe20008ffe43f */
[----:B------:R-:W-:Y:S01]  /*4e50*/  R2UR UR12, R6 ;  /* 0x00000000060c72ca */ /* 0x000fe200000e0000 */
[----:B------:R-:W-:Y:S01]  /*4e60*/  UMOV UR6, 0x0 ;  /* 0x0000000000067882 */ /* 0x000fe20000000000 */
[----:B------:R-:W-:Y:S01]  /*4e70*/  R2UR UR19, R20 ;  /* 0x00000000141372ca */ /* 0x000fe200000e0000 */
[----:B------:R-:W-:Y:S01]  /*4e80*/  UMOV UR7, 0x10000000 ;  /* 0x1000000000077882 */ /* 0x000fe20000000000 */
[----:B------:R-:W-:Y:S01]  /*4e90*/  ISETP.GT.AND P1, PT, R4, 0x1, PT ;  /* 0x000000010400780c */ /* 0x000fe20003f24270 */
[----:B------:R-:W-:Y:S01]  /*4ea0*/  UMOV UR26, 0xf0000 ;  /* 0x000f0000001a7882 */ /* 0x000fe20000000000 */
[C---:B------:R-:W-:Y:S01]  /*4eb0*/  ISETP.NE.AND P0, PT, R7.reuse, 0x9, PT ;  /* 0x000000090700780c */ /* 0x040fe20003f05270 */
[----:B------:R-:W-:Y:S01]  /*4ec0*/  UIADD3 UR14, UR5, 0x180, URZ ;  /* 0x00000180050e7890 */ /* 0x000fe2000fffe03f */
[----:B------:R-:W-:Y:S01]  /*4ed0*/  VIADD R24, R24, 0x20 ;  /* 0x0000002018187836 */ /* 0x000fe20000000000 */
[----:B------:R-:W-:Y:S01]  /*4ee0*/  UIADD3.X UR5, URZ, UR23, URZ, UP0, !UPT ;  /* 0x000000173f057290 */ /* 0x000fe200087fe43f */
[----:B------:R-:W-:Y:S01]  /*4ef0*/  SEL R14, RZ, 0x1, P0 ;  /* 0x00000001ff0e7807 */ /* 0x000fe20000000000 */
[----:B------:R-:W-:Y:S01]  /*4f00*/  UIADD3 UR15, UR8, 0x24180, URZ ;  /* 0x00024180080f7890 */ /* 0x000fe2000fffe03f */
[----:B------:R-:W-:-:S02]  /*4f10*/  SEL R7, R7, RZ, P0 ;  /* 0x000000ff07077207 */ /* 0x000fc40000000000 */
[----:B------:R-:W-:Y:S01]  /*4f20*/  UMOV UR8, UR14 ;  /* 0x0000000e00087c82 */ /* 0x000fe20008000000 */
[----:B------:R-:W-:-:S03]  /*4f30*/  LOP3.LUT R5, R5, R14, RZ, 0x3c, !PT ;  /* 0x0000000e05057212 */ /* 0x000fc600078e3cff */
[----:B------:R0:W-:Y:S02]  /*4f40*/  UTMALDG.3D [UR8], [UR4], desc[UR6] ;  /* 0x00000608040075b4 */ /* 0x0001e40008011000 */
[----:B0-----:R-:W-:Y:S01]  /*4f50*/  UMOV UR8, UR15 ;  /* 0x0000000f00087c82 */ /* 0x001fe20008000000 */
[----:B------:R-:W-:Y:S02]  /*4f60*/  UMOV UR11, UR19 ;  /* 0x00000013000b7c82 */ /* 0x000fe40008000000 */
[----:B------:R0:W-:Y:S02]  /*4f70*/  UTMALDG.3D.MULTICAST [UR8], [UR24], UR26, desc[UR6] ;  /* 0x00000608180073b4 */ /* 0x0001e4000801181a */
[----:B0-----:R-:W-:Y:S05]  /*4f80*/  @P1 BRA `(.L_x_111) ;  /* 0xfffffffc00441947 */ /* 0x001fea000383ffff */
.L_x_108:
[----:B------:R-:W-:Y:S05]  /*4f90*/  BSYNC B1 ;  /* 0x0000000000017941 */ /* 0x000fea0003800000 */
.L_x_107:
[----:B------:R-:W-:Y:S01]  /*4fa0*/  LOP3.LUT P1, RZ, R9, 0xff, RZ, 0xc0, !PT ;  /* 0x000000ff09ff7812 */ /* 0x000fe2000782c0ff */
[C---:B------:R-:W-:Y:S01]  /*4fb0*/  IMAD.IADD R6, R10.reuse, 0x1, R3 ;  /* 0x000000010a067824 */ /* 0x040fe200078e0203 */
[----:B------:R-:W-:Y:S01]  /*4fc0*/  ULDC.64 UR4, c[0x0][0x650] ;  /* 0x0001940000047ab9 */ /* 0x000fe20000000a00 */
[----:B------:R-:W-:Y:S01]  /*4fd0*/  ISETP.GE.U32.AND P2, PT, R10, 0x9, PT ;  /* 0x000000090a00780c */ /* 0x000fe20003f46070 */
[----:B------:R-:W-:Y:S01]  /*4fe0*/  BSSY B1, `(.L_x_112) ;  /* 0x000006c000017945 */ /* 0x000fe20003800000 */
[----:B------:R-:W-:Y:S01]  /*4ff0*/  IMAD.MOV.U32 R21, RZ, RZ, -0x1 ;  /* 0xffffffffff157424 */ /* 0x000fe200078e00ff */
[----:B------:R-:W-:Y:S01]  /*5000*/  ISETP.GT.U32.AND P0, PT, R6, 0x8, PT ;  /* 0x000000080600780c */ /* 0x000fe20003f04070 */
[----:B------:R-:W-:Y:S01]  /*5010*/  IMAD.MOV.U32 R20, RZ, RZ, -0x1 ;  /* 0xffffffffff147424 */ /* 0x000fe200078e00ff */
[----:B------:R-:W-:Y:S02]  /*5020*/  PRMT R9, RZ, 0x7610, R9 ;  /* 0x00007610ff097816 */ /* 0x000fe40000000009 */
[----:B------:R-:W-:-:S03]  /*5030*/  ISETP.LT.U32.AND P0, PT, R10, 0x9, P0 ;  /* 0x000000090a00780c */ /* 0x000fc60000701070 */
[----:B------:R-:W0:Y:S01]  /*5040*/  @P1 S2R R5, SR_CgaCtaId ;  /* 0x0000000000051919 */ /* 0x000e220000008800 */
[----:B------:R-:W-:-:S04]  /*5050*/  @P1 MOV R4, 0x400 ;  /* 0x0000040000041802 */ /* 0x000fc80000000f00 */
[----:B0-----:R-:W-:Y:S01]  /*5060*/  @P1 LEA R3, R5, R4, 0x18 ;  /* 0x0000000405031211 */ /* 0x001fe200078ec0ff */
[----:B------:R-:W-:-:S03]  /*5070*/  IMAD.WIDE.U32 R4, R6, 0x38e38e39, RZ ;  /* 0x38e38e3906047825 */ /* 0x000fc600078e00ff */
[----:B------:R0:W-:Y:S01]  /*5080*/  @P1 SYNCS.ARRIVE.TRANS64.A1T0 RZ, [R3+URZ+0xa8], RZ ;  /* 0x0000a8ff03ff19a7 */ /* 0x0001e2000810003f */
[----:B------:R-:W-:Y:S02]  /*5090*/  IADD3 R16, P1, R16, UR20, RZ ;  /* 0x0000001410107c10 */ /* 0x000fe4000ff3e0ff */
[----:B------:R-:W-:Y:S02]  /*50a0*/  SHF.R.U32.HI R5, RZ, 0x1, R5 ;  /* 0x00000001ff057819 */ /* 0x000fe40000011605 */
[----:B------:R-:W-:Y:S02]  /*50b0*/  IADD3.X R17, R17, UR13, RZ, P1, !PT ;  /* 0x0000000d11117c10 */ /* 0x000fe40008ffe4ff */
[----:B------:R-:W-:Y:S02]  /*50c0*/  PRMT R4, RZ, 0x7610, R4 ;  /* 0x00007610ff047816 */ /* 0x000fe40000000004 */
[----:B0-----:R-:W-:Y:S02]  /*50d0*/  SEL R3, RZ, 0x1, !P0 ;  /* 0x00000001ff037807 */ /* 0x001fe40004000000 */
[----:B------:R-:W-:-:S02]  /*50e0*/  ISETP.GE.U32.AND P0, PT, R16, UR4, PT ;  /* 0x0000000410007c0c */ /* 0x000fc4000bf06070 */
[----:B------:R-:W-:Y:S01]  /*50f0*/  LOP3.LUT R0, R0, R3, RZ, 0x3c, !PT ;  /* 0x0000000300007212 */ /* 0x000fe200078e3cff */
[----:B------:R-:W-:Y:S01]  /*5100*/  IMAD R3, R5, -0x9, R6 ;  /* 0xfffffff705037824 */ /* 0x000fe200078e0206 */
[----:B------:R-:W-:Y:S01]  /*5110*/  ISETP.GE.U32.AND.EX P0, PT, R17, UR5, PT, P0 ;  /* 0x0000000511007c0c */ /* 0x000fe2000bf06100 */
[----:B------:R-:W-:Y:S01]  /*5120*/  IMAD.MOV.U32 R6, RZ, RZ, -0x1 ;  /* 0xffffffffff067424 */ /* 0x000fe200078e00ff */
[----:B------:R-:W-:-:S11]  /*5130*/  @P2 LOP3.LUT R0, R0, 0x1, R5, 0x78, !PT ;  /* 0x0000000100002812 */ /* 0x000fd600078e7805 */
[----:B------:R-:W-:Y:S05]  /*5140*/  @P0 BRA `(.L_x_113) ;  /* 0x0000000400540947 */ /* 0x000fea0003800000 */
[----:B------:R-:W0:Y:S01]  /*5150*/  S2R R15, SR_CTAID.X ;  /* 0x00000000000f7919 */ /* 0x000e220000002500 */
[----:B------:R-:W-:Y:S01]  /*5160*/  ULDC.64 UR4, c[0x0][0x628] ;  /* 0x00018a0000047ab9 */ /* 0x000fe20000000a00 */
[----:B------:R-:W-:Y:S01]  /*5170*/  ULDC UR7, c[0x0][0x630] ;  /* 0x00018c0000077ab9 */ /* 0x000fe20000000800 */
[----:B------:R-:W-:Y:S01]  /*5180*/  ISETP.NE.U32.AND P0, PT, RZ, UR4, PT ;  /* 0x00000004ff007c0c */ /* 0x000fe2000bf05070 */
[----:B------:R-:W1:Y:S01]  /*5190*/  S2R R20, SR_CTAID.Y ;  /* 0x0000000000147919 */ /* 0x000e620000002600 */
[----:B------:R-:W-:Y:S01]  /*51a0*/  ULDC UR8, c[0x0][0x150] ;  /* 0x0000540000087ab9 */ /* 0x000fe20000000800 */
[----:B------:R-:W-:Y:S01]  /*51b0*/  IMAD.MOV.U32 R4, RZ, RZ, R16 ;  /* 0x000000ffff047224 */ /* 0x000fe200078e0010 */
[----:B------:R-:W-:Y:S01]  /*51c0*/  ISETP.NE.AND.EX P0, PT, RZ, UR5, PT, P0 ;  /* 0x00000005ff007c0c */ /* 0x000fe2000bf05300 */
[----:B------:R-:W-:Y:S01]  /*51d0*/  IMAD.MOV.U32 R5, RZ, RZ, R17 ;  /* 0x000000ffff057224 */ /* 0x000fe200078e0011 */
[----:B0-----:R-:W-:-:S11]  /*51e0*/  I2FP.F32.U32 R22, R15 ;  /* 0x0000000f00167245 */ /* 0x001fd60000201000 */
[----:B------:R-:W-:Y:S05]  /*51f0*/  @!P0 BRA `(.L_x_114) ;  /* 0x0000000000288947 */ /* 0x000fea0003800000 */
[----:B------:R-:W-:Y:S02]  /*5200*/  ULDC UR6, c[0x0][0x634] ;  /* 0x00018d0000067ab9 */ /* 0x000fe40000000800 */
[----:B------:R-:W-:-:S05]  /*5210*/  IADD3 R5, P0, R16, UR6, RZ ;  /* 0x0000000610057c10 */ /* 0x000fca000ff1e0ff */
[----:B------:R-:W-:-:S04]  /*5220*/  IMAD.X R21, RZ, RZ, R17, P0 ;  /* 0x000000ffff157224 */ /* 0x000fc800000e0611 */
[----:B------:R-:W-:-:S04]  /*5230*/  IMAD.WIDE.U32 R6, R21, UR4, RZ ;  /* 0x0000000415067c25 */ /* 0x000fc8000f8e00ff */
[----:B------:R-:W-:-:S04]  /*5240*/  IMAD.WIDE.U32 R6, P0, R5, UR5, R6 ;  /* 0x0000000505067c25 */ /* 0x000fc8000f800006 */
[----:B------:R-:W-:-:S04]  /*5250*/  IMAD.WIDE.U32 R4, R5, UR4, RZ ;  /* 0x0000000405047c25 */ /* 0x000fc8000f8e00ff */
[----:B------:R-:W-:Y:S01]  /*5260*/  IMAD.MOV.U32 R4, RZ, RZ, R7 ;  /* 0x000000ffff047224 */ /* 0x000fe200078e0007 */
[----:B------:R-:W-:Y:S01]  /*5270*/  IADD3 RZ, P1, R5, R6, RZ ;  /* 0x0000000605ff7210 */ /* 0x000fe20007f3e0ff */
[----:B------:R-:W-:-:S04]  /*5280*/  IMAD.X R5, RZ, RZ, RZ, P0 ;  /* 0x000000ffff057224 */ /* 0x000fc800000e06ff */
[----:B------:R-:W-:-:S08]  /*5290*/  IMAD.WIDE.U32.X R4, R21, UR5, R4, P1 ;  /* 0x0000000515047c25 */ /* 0x000fd000088e0404 */
.L_x_114:
[--C-:B------:R-:W-:Y:S01]  /*52a0*/  SHF.R.U64 R14, R4, UR7, R5.reuse ;  /* 0x00000007040e7c19 */ /* 0x100fe20008001205 */
[----:B------:R-:W-:Y:S01]  /*52b0*/  FMUL R22, R22, UR8 ;  /* 0x0000000816167c20 */ /* 0x000fe20008400000 */
[----:B------:R-:W-:Y:S01]  /*52c0*/  SHF.R.U32.HI R4, RZ, UR7, R5 ;  /* 0x00000007ff047c19 */ /* 0x000fe20008011605 */
[----:B------:R-:W0:Y:S01]  /*52d0*/  LDC R6, c[0x0][0x144] ;  /* 0x00005100ff067b82 */ /* 0x000e220000000800 */
[----:B------:R-:W-:Y:S01]  /*52e0*/  IADD3 R5, P0, RZ, -R14, RZ ;  /* 0x8000000eff057210 */ /* 0x000fe20007f1e0ff */
[----:B------:R-:W-:Y:S01]  /*52f0*/  ULDC UR6, c[0x0][0x154] ;  /* 0x0000550000067ab9 */ /* 0x000fe20000000800 */
[----:B-1----:R-:W-:Y:S01]  /*5300*/  I2FP.F32.U32 R7, R20 ;  /* 0x0000001400077245 */ /* 0x002fe20000201000 */
[----:B------:R-:W1:Y:S01]  /*5310*/  F2I.U32.TRUNC.NTZ R22, R22 ;  /* 0x0000001600167305 */ /* 0x000e62000020f000 */
[----:B------:R-:W-:Y:S01]  /*5320*/  ULDC.64 UR4, c[0x0][0x620] ;  /* 0x0001880000047ab9 */ /* 0x000fe20000000a00 */
[----:B------:R-:W-:Y:S01]  /*5330*/  IMAD.X R4, RZ, RZ, ~R4, P0 ;  /* 0x000000ffff047224 */ /* 0x000fe200000e0e04 */
[----:B------:R-:W-:Y:S01]  /*5340*/  ISETP.NE.AND P2, PT, R2, 0x1, PT ;  /* 0x000000010200780c */ /* 0x000fe20003f45270 */
[----:B------:R-:W-:Y:S01]  /*5350*/  FMUL R23, R7, UR6 ;  /* 0x0000000607177c20 */ /* 0x000fe20008400000 */
[----:B------:R-:W2:Y:S01]  /*5360*/  LDC R25, c[0x0][0x148] ;  /* 0x00005200ff197b82 */ /* 0x000ea20000000800 */
[----:B------:R-:W-:Y:S01]  /*5370*/  IMAD R4, R4, UR4, RZ ;  /* 0x0000000404047c24 */ /* 0x000fe2000f8e02ff */
[----:B------:R-:W-:-:S02]  /*5380*/  ULDC.64 UR6, c[0x0][0x640] ;  /* 0x0001900000067ab9 */ /* 0x000fc40000000a00 */
[----:B------:R-:W-:Y:S01]  /*5390*/  ISETP.NE.U32.AND P0, PT, RZ, UR6, PT ;  /* 0x00000006ff007c0c */ /* 0x000fe2000bf05070 */
[----:B------:R-:W3:Y:S01]  /*53a0*/  F2I.U32.TRUNC.NTZ R23, R23 ;  /* 0x0000001700177305 */ /* 0x000ee2000020f000 */
[C---:B------:R-:W-:Y:S02]  /*53b0*/  IMAD R7, R5.reuse, UR5, R4 ;  /* 0x0000000505077c24 */ /* 0x040fe4000f8e0204 */
[----:B------:R-:W-:Y:S01]  /*53c0*/  IMAD.WIDE.U32 R4, R5, UR4, R16 ;  /* 0x0000000405047c25 */ /* 0x000fe2000f8e0010 */
[----:B------:R-:W-:Y:S01]  /*53d0*/  ULDC UR4, c[0x0][0x618] ;  /* 0x0001860000047ab9 */ /* 0x000fe20000000800 */
[----:B------:R-:W-:Y:S02]  /*53e0*/  ISETP.NE.AND.EX P0, PT, RZ, UR7, PT, P0 ;  /* 0x00000007ff007c0c */ /* 0x000fe4000bf05300 */
[----:B------:R-:W-:Y:S02]  /*53f0*/  IMAD.IADD R5, R5, 0x1, R7 ;  /* 0x0000000105057824 */ /* 0x000fe400078e0207 */
[----:B-1----:R-:W-:-:S03]  /*5400*/  IMAD.MOV R22, RZ, RZ, -R22 ;  /* 0x000000ffff167224 */ /* 0x002fc600078e0a16 */
[----:B------:R-:W-:Y:S01]  /*5410*/  SHF.R.U64 R21, R4, UR4, R5 ;  /* 0x0000000404157c19 */ /* 0x000fe20008001205 */
[----:B0-----:R-:W-:Y:S01]  /*5420*/  IMAD R15, R6, R22, R15 ;  /* 0x00000016060f7224 */ /* 0x001fe200078e020f */
[----:B------:R-:W-:Y:S01]  /*5430*/  SHF.R.U32.HI R4, RZ, UR4, R5 ;  /* 0x00000004ff047c19 */ /* 0x000fe20008011605 */
[----:B------:R-:W-:Y:S01]  /*5440*/  ULDC UR4, c[0x0][0x608] ;  /* 0x0001820000047ab9 */ /* 0x000fe20000000800 */
[----:B---3--:R-:W-:Y:S02]  /*5450*/  IMAD.MOV R6, RZ, RZ, -R23 ;  /* 0x000000ffff067224 */ /* 0x008fe400078e0a17 */
[--C-:B------:R-:W-:Y:S02]  /*5460*/  SHF.R.U64 R22, R21, UR4, R4.reuse ;  /* 0x0000000415167c19 */ /* 0x100fe40008001204 */
[----:B------:R-:W-:Y:S01]  /*5470*/  SHF.R.U32.HI R5, RZ, UR4, R4 ;  /* 0x00000004ff057c19 */ /* 0x000fe20008011604 */
[----:B------:R-:W-:Y:S01]  /*5480*/  ULDC UR4, c[0x0][0x658] ;  /* 0x0001960000047ab9 */ /* 0x000fe20000000800 */
[----:B--2---:R-:W-:-:S02]  /*5490*/  @P2 IMAD R15, R25, R6, R20 ;  /* 0x00000006190f2224 */ /* 0x004fc400078e0214 */
[--C-:B------:R-:W-:Y:S02]  /*54a0*/  SHF.R.U64 R20, R22, UR4, R5.reuse ;  /* 0x0000000416147c19 */ /* 0x100fe40008001205 */
[----:B------:R-:W-:-:S03]  /*54b0*/  SHF.R.U32.HI R23, RZ, UR4, R5 ;  /* 0x00000004ff177c19 */ /* 0x000fc60008011605 */
[----:B------:R-:W-:Y:S02]  /*54c0*/  IMAD.MOV.U32 R6, RZ, RZ, R20 ;  /* 0x000000ffff067224 */ /* 0x000fe400078e0014 */
[----:B------:R-:W-:Y:S01]  /*54d0*/  IMAD.MOV.U32 R5, RZ, RZ, R23 ;  /* 0x000000ffff057224 */ /* 0x000fe200078e0017 */
[----:B------:R-:W-:Y:S06]  /*54e0*/  @!P0 BRA `(.L_x_115) ;  /* 0x00000000002c8947 */ /* 0x000fec0003800000 */
        /* <DEDUP_REMOVED lines=9> */
[----:B------:R-:W-:-:S04]  /*5580*/  IMAD.WIDE.U32.X R4, R23, UR7, R4, P1 ;  /* 0x0000000717047c25 */ /* 0x000fc800088e0404 */
[----:B------:R-:W-:-:S07]  /*5590*/  IMAD.MOV.U32 R6, RZ, RZ, R4 ;  /* 0x000000ffff067224 */ /* 0x000fce00078e0004 */
.L_x_115:
[----:B------:R-:W-:Y:S01]  /*55a0*/  ULDC UR4, c[0x0][0x648] ;  /* 0x0001920000047ab9 */ /* 0x000fe20000000800 */
[----:B------:R-:W-:Y:S01]  /*55b0*/  LOP3.LUT R4, R22, UR17, RZ, 0xc0, !PT ;  /* 0x0000001116047c12 */ /* 0x000fe2000f8ec0ff */
[----:B------:R-:W-:Y:S01]  /*55c0*/  ULDC UR5, c[0x0][0x610] ;  /* 0x0001840000057ab9 */ /* 0x000fe20000000800 */
[----:B------:R-:W-:Y:S01]  /*55d0*/  SHF.R.U64 R5, R6, UR4, R5 ;  /* 0x0000000406057c19 */ /* 0x000fe20008001205 */
[----:B------:R-:W-:Y:S01]  /*55e0*/  ULDC UR4, c[0x0][0x638] ;  /* 0x00018e0000047ab9 */ /* 0x000fe20000000800 */
[----:B------:R-:W-:-:S03]  /*55f0*/  LOP3.LUT R21, R21, UR16, RZ, 0xc0, !PT ;  /* 0x0000001015157c12 */ /* 0x000fc6000f8ec0ff */
[----:B------:R-:W-:Y:S02]  /*5600*/  IMAD.MOV R7, RZ, RZ, -R5 ;  /* 0x000000ffff077224 */ /* 0x000fe400078e0a05 */
[----:B------:R-:W-:Y:S02]  /*5610*/  IMAD R4, R5, UR18, R4 ;  /* 0x0000001205047c24 */ /* 0x000fe4000f8e0204 */
[----:B------:R-:W-:Y:S01]  /*5620*/  IMAD R20, R7, UR4, R20 ;  /* 0x0000000407147c24 */ /* 0x000fe2000f8e0214 */
[----:B------:R-:W-:Y:S01]  /*5630*/  ULDC UR4, c[0x0][0x600] ;  /* 0x0001800000047ab9 */ /* 0x000fe20000000800 */
[----:B------:R-:W-:Y:S02]  /*5640*/  IMAD R15, R4, UR5, R15 ;  /* 0x00000005040f7c24 */ /* 0x000fe4000f8e020f */
[----:B------:R-:W-:Y:S02]  /*5650*/  IMAD R6, R20, UR4, R21 ;  /* 0x0000000414067c24 */ /* 0x000fe4000f8e0215 */
[----:B------:R-:W-:-:S03]  /*5660*/  IMAD.MOV.U32 R4, RZ, RZ, 0x1 ;  /* 0x00000001ff047424 */ /* 0x000fc600078e00ff */
[----:B------:R-:W-:Y:S02]  /*5670*/  SEL R20, R6, R15, !P2 ;  /* 0x0000000f06147207 */ /* 0x000fe40005000000 */
[----:B------:R-:W-:Y:S01]  /*5680*/  SEL R21, R15, R6, !P2 ;  /* 0x000000060f157207 */ /* 0x000fe20005000000 */
[----:B------:R-:W-:-:S07]  /*5690*/  IMAD.MOV.U32 R6, RZ, RZ, R14 ;  /* 0x000000ffff067224 */ /* 0x000fce00078e000e */
.L_x_113:
[----:B------:R-:W-:Y:S05]  /*56a0*/  BSYNC B1 ;  /* 0x0000000000017941 */ /* 0x000fea0003800000 */
.L_x_112:
[----:B------:R-:W-:-:S13]  /*56b0*/  LOP3.LUT P0, RZ, R4, 0xff, RZ, 0xc0, !PT ;  /* 0x000000ff04ff7812 */ /* 0x000fda000780c0ff */
[----:B------:R-:W-:Y:S05]  /*56c0*/  @P0 BRA `(.L_x_116) ;  /* 0xfffffff400400947 */ /* 0x000fea000383ffff */
[----:B------:R-:W-:Y:S05]  /*56d0*/  BSYNC B0 ;  /* 0x0000000000007941 */ /* 0x000fea0003800000 */
.L_x_105:
[----:B------:R-:W-:-:S03]  /*56e0*/  UMOV UR4, 0xffffffff ;  /* 0xffffffff00047882 */ /* 0x000fc60000000000 */
[----:B------:R-:W-:Y:S05]  /*56f0*/  BRA.DIV UR4, `(.L_x_117) ;  /* 0x0000000604c87947 */ /* 0x000fea000b800000 */
[----:B------:R-:W-:-:S13]  /*5700*/  ELECT P6, URZ, PT ;  /* 0x00000000003f782f */ /* 0x000fda00038c0000 */
.L_x_136:
[----:B------:R-:W-:Y:S04]  /*5710*/  BSSY B0, `(.L_x_118) ;  /* 0x0000058000007945 */ /* 0x000fe80003800000 */
[----:B------:R-:W-:Y:S05]  /*5720*/  @!P6 BRA `(.L_x_119) ;  /* 0x000000040058e947 */ /* 0x000fea0003800000 */
[----:B------:R-:W-:-:S04]  /*5730*/  LOP3.LUT R19, R19, 0x2, RZ, 0xfc, !PT ;  /* 0x0000000213137812 */ /* 0x000fc800078efcff */
[----:B------:R-:W-:-:S13]  /*5740*/  ISETP.NE.AND P0, PT, R19, 0x3, PT ;  /* 0x000000031300780c */ /* 0x000fda0003f05270 */
[----:B------:R-:W-:Y:S05]  /*5750*/  @!P0 BRA `(.L_x_120) ;  /* 0x0000000000048947 */ /* 0x000fea0003800000 */
[----:B------:R-:W-:Y:S01]  /*5760*/  BPT.TRAP 0x1 ;  /* 0x000000040000795c */ /* 0x000fe20000300000 */
.L_x_120:
[----:B------:R-:W0:Y:S01]  /*5770*/  S2R R5, SR_CgaCtaId ;  /* 0x0000000000057919 */ /* 0x000e220000008800 */
[----:B------:R-:W-:Y:S02]  /*5780*/  MOV R2, 0x400 ;  /* 0x0000040000027802 */ /* 0x000fe40000000f00 */
[----:B------:R-:W-:Y:S02]  /*5790*/  SHF.L.U32 R4, R0, 0x1f, RZ ;  /* 0x0000001f00047819 */ /* 0x000fe400000006ff */
[----:B0-----:R-:W-:-:S05]  /*57a0*/  LEA R2, R5, R2, 0x18 ;  /* 0x0000000205027211 */ /* 0x001fca00078ec0ff */
[----:B------:R-:W-:-:S04]  /*57b0*/  VIADD R2, R2, 0x48 ;  /* 0x0000004802027836 */ /* 0x000fc80000000000 */
[C---:B------:R-:W-:Y:S02]  /*57c0*/  IMAD R7, R3.reuse, 0x8, R2 ;  /* 0x0000000803077824 */ /* 0x040fe400078e0202 */
[----:B------:R-:W-:Y:S02]  /*57d0*/  VIADD R3, R3, 0x1 ;  /* 0x0000000103037836 */ /* 0x000fe40000000000 */
[----:B------:R-:W0:Y:S03]  /*57e0*/  SYNCS.PHASECHK.TRANS64.TRYWAIT P0, [R7+URZ], R4 ;  /* 0x00000004070075a7 */ /* 0x000e26000800017f */
[----:B------:R-:W-:-:S04]  /*57f0*/  ISETP.NE.AND P1, PT, R3, 0x9, PT ;  /* 0x000000090300780c */ /* 0x000fc80003f25270 */
[----:B------:R-:W-:Y:S02]  /*5800*/  SEL R5, RZ, 0x1, P1 ;  /* 0x00000001ff057807 */ /* 0x000fe40000800000 */
[----:B------:R-:W-:Y:S02]  /*5810*/  SEL R3, R3, RZ, P1 ;  /* 0x000000ff03037207 */ /* 0x000fe40000800000 */
[----:B------:R-:W-:-:S03]  /*5820*/  LOP3.LUT R6, R0, R5, RZ, 0x3c, !PT ;  /* 0x0000000500067212 */ /* 0x000fc600078e3cff */
[----:B------:R-:W-:Y:S01]  /*5830*/  IMAD R8, R3, 0x8, R2 ;  /* 0x0000000803087824 */ /* 0x000fe200078e0202 */
[----:B------:R-:W-:Y:S01]  /*5840*/  SHF.L.U32 R5, R6, 0x1f, RZ ;  /* 0x0000001f06057819 */ /* 0x000fe200000006ff */
[----:B0-----:R-:W-:Y:S06]  /*5850*/  @!P0 BRA `(.L_x_121) ;  /* 0x0000000400908947 */ /* 0x001fec0003800000 */
.L_x_137:
[----:B------:R-:W1:Y:S01]  /*5860*/  SYNCS.PHASECHK.TRANS64.TRYWAIT P0, [R8+URZ], R5 ;  /* 0x00000005080075a7 */ /* 0x000e62000800017f */
[----:B------:R-:W-:-:S05]  /*5870*/  VIADD R0, R3, 0x1 ;  /* 0x0000000103007836 */ /* 0x000fca0000000000 */
[----:B------:R-:W-:-:S04]  /*5880*/  ISETP.NE.AND P1, PT, R0, 0x9, PT ;  /* 0x000000090000780c */ /* 0x000fc80003f25270 */
[----:B------:R-:W-:Y:S02]  /*5890*/  SEL R3, RZ, 0x1, P1 ;  /* 0x00000001ff037807 */ /* 0x000fe40000800000 */
[----:B0-----:R-:W-:Y:S02]  /*58a0*/  SEL R7, R0, RZ, P1 ;  /* 0x000000ff00077207 */ /* 0x001fe40000800000 */
[----:B------:R-:W-:-:S03]  /*58b0*/  LOP3.LUT R6, R6, R3, RZ, 0x3c, !PT ;  /* 0x0000000306067212 */ /* 0x000fc600078e3cff */
[----:B------:R-:W-:Y:S01]  /*58c0*/  IMAD R9, R7, 0x8, R2 ;  /* 0x0000000807097824 */ /* 0x000fe200078e0202 */
[----:B------:R-:W-:Y:S01]  /*58d0*/  SHF.L.U32 R4, R6, 0x1f, RZ ;  /* 0x0000001f06047819 */ /* 0x000fe200000006ff */
[----:B-1----:R-:W-:Y:S06]  /*58e0*/  @!P0 BRA `(.L_x_122) ;  /* 0x0000000400808947 */ /* 0x002fec0003800000 */
.L_x_138:
[----:B------:R-:W1:Y:S01]  /*58f0*/  SYNCS.PHASECHK.TRANS64.TRYWAIT P0, [R9+URZ], R4 ;  /* 0x00000004090075a7 */ /* 0x000e62000800017f */
[----:B------:R-:W-:-:S05]  /*5900*/  VIADD R0, R7, 0x1 ;  /* 0x0000000107007836 */ /* 0x000fca0000000000 */
[----:B------:R-:W-:-:S04]  /*5910*/  ISETP.NE.AND P1, PT, R0, 0x9, PT ;  /* 0x000000090000780c */ /* 0x000fc80003f25270 */
[----:B------:R-:W-:Y:S02]  /*5920*/  SEL R3, RZ, 0x1, P1 ;  /* 0x00000001ff037807 */ /* 0x000fe40000800000 */
[----:B------:R-:W-:Y:S02]  /*5930*/  SEL R7, R0, RZ, P1 ;  /* 0x000000ff00077207 */ /* 0x000fe40000800000 */
[----:B------:R-:W-:-:S03]  /*5940*/  LOP3.LUT R6, R6, R3, RZ, 0x3c, !PT ;  /* 0x0000000306067212 */ /* 0x000fc600078e3cff */
[----:B0-----:R-:W-:Y:S01]  /*5950*/  IMAD R8, R7, 0x8, R2 ;  /* 0x0000000807087824 */ /* 0x001fe200078e0202 */
[----:B------:R-:W-:Y:S01]  /*5960*/  SHF.L.U32 R5, R6, 0x1f, RZ ;  /* 0x0000001f06057819 */ /* 0x000fe200000006ff */
[----:B-1----:R-:W-:Y:S06]  /*5970*/  @!P0 BRA `(.L_x_123) ;  /* 0x0000000400708947 */ /* 0x002fec0003800000 */
.L_x_139:
        /* <DEDUP_REMOVED lines=9> */
.L_x_140:
        /* <DEDUP_REMOVED lines=9> */
.L_x_141:
        /* <DEDUP_REMOVED lines=9> */
.L_x_142:
[----:B------:R-:W1:Y:S01]  /*5b30*/  SYNCS.PHASECHK.TRANS64.TRYWAIT P0, [R9+URZ], R4 ;  /* 0x00000004090075a7 */ /* 0x000e62000800017f */
[----:B------:R-:W-:-:S05]  /*5b40*/  VIADD R0, R7, 0x1 ;  /* 0x0000000107007836 */ /* 0x000fca0000000000 */
[----:B------:R-:W-:-:S04]  /*5b50*/  ISETP.NE.AND P1, PT, R0, 0x9, PT ;  /* 0x000000090000780c */ /* 0x000fc80003f25270 */
[----:B------:R-:W-:Y:S02]  /*5b60*/  SEL R3, RZ, 0x1, P1 ;  /* 0x00000001ff037807 */ /* 0x000fe40000800000 */
[----:B------:R-:W-:Y:S02]  /*5b70*/  SEL R7, R0, RZ, P1 ;  /* 0x000000ff00077207 */ /* 0x000fe40000800000 */
[----:B------:R-:W-:-:S03]  /*5b80*/  LOP3.LUT R11, R6, R3, RZ, 0x3c, !PT ;  /* 0x00000003060b7212 */ /* 0x000fc600078e3cff */
[----:B------:R-:W-:Y:S01]  /*5b90*/  IMAD R6, R7, 0x8, R2 ;  /* 0x0000000807067824 */ /* 0x000fe200078e0202 */
[----:B0-----:R-:W-:Y:S01]  /*5ba0*/  SHF.L.U32 R5, R11, 0x1f, RZ ;  /* 0x0000001f0b057819 */ /* 0x001fe200000006ff */
[----:B-1----:R-:W-:Y:S06]  /*5bb0*/  @!P0 BRA `(.L_x_127) ;  /* 0x0000000400308947 */ /* 0x002fec0003800000 */
.L_x_143:
[----:B------:R-:W1:Y:S01]  /*5bc0*/  SYNCS.PHASECHK.TRANS64.TRYWAIT P0, [R6+URZ], R5 ;  /* 0x00000005060075a7 */ /* 0x000e62000800017f */
[----:B------:R-:W-:-:S05]  /*5bd0*/  VIADD R0, R7, 0x1 ;  /* 0x0000000107007836 */ /* 0x000fca0000000000 */
[----:B------:R-:W-:-:S04]  /*5be0*/  ISETP.NE.AND P1, PT, R0, 0x9, PT ;  /* 0x000000090000780c */ /* 0x000fc80003f25270 */
[----:B0-----:R-:W-:Y:S02]  /*5bf0*/  SEL R4, RZ, 0x1, P1 ;  /* 0x00000001ff047807 */ /* 0x001fe40000800000 */
[----:B------:R-:W-:Y:S02]  /*5c00*/  SEL R3, R0, RZ, P1 ;  /* 0x000000ff00037207 */ /* 0x000fe40000800000 */
[----:B------:R-:W-:Y:S01]  /*5c10*/  LOP3.LUT R0, R11, R4, RZ, 0x3c, !PT ;  /* 0x000000040b007212 */ /* 0x000fe200078e3cff */
[----:B-1----:R-:W-:Y:S06]  /*5c20*/  @!P0 BRA `(.L_x_128) ;  /* 0x0000000400288947 */ /* 0x002fec0003800000 */
.L_x_144:
[----:B------:R-:W-:Y:S01]  /*5c30*/  IMAD R3, R3, 0x8, R2 ;  /* 0x0000000803037824 */ /* 0x000fe200078e0202 */
[----:B------:R-:W-:-:S07]  /*5c40*/  SHF.L.U32 R0, R0, 0x1f, RZ ;  /* 0x0000001f00007819 */ /* 0x000fce00000006ff */
.L_x_129:
[----:B-1----:R1:W2:Y:S02]  /*5c50*/  SYNCS.PHASECHK.TRANS64.TRYWAIT P0, [R3+URZ], R0 ;  /* 0x00000000030075a7 */ /* 0x0022a4000800017f */
[----:B--2---:R-:W-:Y:S05]  /*5c60*/  @!P0 NANOSLEEP.SYNCS 0x989680 ;  /* 0x009896800000895d */ /* 0x004fea0003900000 */
[----:B------:R-:W2:Y:S02]  /*5c70*/  @!P0 SYNCS.PHASECHK.TRANS64 P0, [R3+URZ], R0 ;  /* 0x00000000030085a7 */ /* 0x000ea4000800007f */
[----:B--2---:R-:W-:Y:S05]  /*5c80*/  @!P0 BRA `(.L_x_129) ;  /* 0xfffffffc00f08947 */ /* 0x004fea000383ffff */
.L_x_119:
[----:B------:R-:W-:Y:S05]  /*5c90*/  BSYNC B0 ;  /* 0x0000000000007941 */ /* 0x000fea0003800000 */
.L_x_118:
[----:B------:R-:W-:Y:S05]  /*5ca0*/  EXIT ;  /* 0x000000000000794d */ /* 0x000fea0003800000 */
.L_x_22:
[----:B---3--:R3:W4:Y:S02]  /*5cb0*/  SYNCS.PHASECHK.TRANS64.TRYWAIT P1, [R3+URZ], R0 ;  /* 0x00000000030075a7 */ /* 0x008724000802017f */
[----:B----4-:R-:W-:Y:S05]  /*5cc0*/  @!P1 NANOSLEEP.SYNCS 0x989680 ;  /* 0x009896800000995d */ /* 0x010fea0003900000 */
[----:B------:R-:W4:Y:S02]  /*5cd0*/  @!P1 SYNCS.PHASECHK.TRANS64 P1, [R3+URZ], R0 ;  /* 0x00000000030095a7 */ /* 0x000f24000802007f */
[----:B----4-:R-:W-:Y:S05]  /*5ce0*/  @!P1 BRA `(.L_x_22) ;  /* 0xfffffffc00f09947 */ /* 0x010fea000383ffff */
[----:B------:R-:W-:Y:S05]  /*5cf0*/  BRA `(.L_x_21) ;  /* 0xffffffb800407947 */ /* 0x000fea000383ffff */
.L_x_27:
[----:B-1----:R1:W2:Y:S02]  /*5d00*/  SYNCS.PHASECHK.TRANS64.TRYWAIT P1, [R5+URZ], R4 ;  /* 0x00000004050075a7 */ /* 0x0022a4000802017f */
[----:B--2---:R-:W-:Y:S05]  /*5d10*/  @!P1 NANOSLEEP.SYNCS 0x989680 ;  /* 0x009896800000995d */ /* 0x004fea0003900000 */
[----:B------:R-:W2:Y:S02]  /*5d20*/  @!P1 SYNCS.PHASECHK.TRANS64 P1, [R5+URZ], R4 ;  /* 0x00000004050095a7 */ /* 0x000ea4000802007f */
[----:B--2---:R-:W-:Y:S05]  /*5d30*/  @!P1 BRA `(.L_x_27) ;  /* 0xfffffffc00f09947 */ /* 0x004fea000383ffff */
[----:B------:R-:W-:Y:S05]  /*5d40*/  BRA `(.L_x_26) ;  /* 0xffffffbc00307947 */ /* 0x000fea000383ffff */
.L_x_106:
[----:B------:R-:W-:Y:S01]  /*5d50*/  BSSY B1, `(.L_x_130) ;  /* 0x0000006000017945 */ /* 0x000fe20003800000 */
[----:B------:R-:W-:-:S07]  /*5d60*/  IMAD.MOV.U32 R15, RZ, RZ, -0x1 ;  /* 0xffffffffff0f7424 */ /* 0x000fce00078e00ff */
[----:B------:R-:W-:Y:S05]  /*5d70*/  WARPSYNC.COLLECTIVE R15, `(.L_x_131) ;  /* 0x000000000f0c7348 */ /* 0x000fea0003c00000 */
[----:B------:R-:W-:Y:S02]  /*5d80*/  ELECT P6, UR62, PT ;  /* 0x00000000003e782f */ /* 0x000fe400038c0000 */
[----:B------:R-:W-:Y:S01]  /*5d90*/  MOV R14, UR62 ;  /* 0x0000003e000e7c02 */ /* 0x000fe20008000f00 */
[----:B------:R-:W-:Y:S10]  /*5da0*/  ENDCOLLECTIVE ;  /* 0x000000000000791b */ /* 0x000ff40003800000 */
.L_x_131:
[----:B------:R-:W-:Y:S05]  /*5db0*/  BSYNC B1 ;  /* 0x0000000000017941 */ /* 0x000fea0003800000 */
.L_x_130:
[----:B------:R-:W-:Y:S05]  /*5dc0*/  BRA `(.L_x_132) ;  /* 0xffffffec008c7947 */ /* 0x000fea000383ffff */
.L_x_109:
[----:B-1----:R1:W2:Y:S02]  /*5dd0*/  SYNCS.PHASECHK.TRANS64.TRYWAIT P0, [R23+URZ+0x48], R14 ;  /* 0x0000480e170075a7 */ /* 0x0022a4000800017f */
[----:B--2---:R-:W-:Y:S05]  /*5de0*/  @!P0 NANOSLEEP.SYNCS 0x989680 ;  /* 0x009896800000895d */ /* 0x004fea0003900000 */
[----:B------:R-:W2:Y:S02]  /*5df0*/  @!P0 SYNCS.PHASECHK.TRANS64 P0, [R23+URZ+0x48], R14 ;  /* 0x0000480e170085a7 */ /* 0x000ea4000800007f */
[----:B--2---:R-:W-:Y:S05]  /*5e00*/  @!P0 BRA `(.L_x_109) ;  /* 0xfffffffc00f08947 */ /* 0x004fea000383ffff */
[----:B------:R-:W-:Y:S05]  /*5e10*/  BRA `(.L_x_133) ;  /* 0xffffffec00c47947 */ /* 0x000fea000383ffff */
.L_x_117:
[----:B------:R-:W-:Y:S01]  /*5e20*/  BSSY B0, `(.L_x_134) ;  /* 0x0000006000007945 */ /* 0x000fe20003800000 */
[----:B------:R-:W-:-:S07]  /*5e30*/  IMAD.MOV.U32 R15, RZ, RZ, -0x1 ;  /* 0xffffffffff0f7424 */ /* 0x000fce00078e00ff */
[----:B------:R-:W-:Y:S05]  /*5e40*/  WARPSYNC.COLLECTIVE R15, `(.L_x_135) ;  /* 0x000000000f0c7348 */ /* 0x000fea0003c00000 */
[----:B------:R-:W-:Y:S02]  /*5e50*/  ELECT P6, UR62, PT ;  /* 0x00000000003e782f */ /* 0x000fe400038c0000 */
[----:B------:R-:W-:Y:S01]  /*5e60*/  MOV R14, UR62 ;  /* 0x0000003e000e7c02 */ /* 0x000fe20008000f00 */
[----:B------:R-:W-:Y:S10]  /*5e70*/  ENDCOLLECTIVE ;  /* 0x000000000000791b */ /* 0x000ff40003800000 */
.L_x_135:
[----:B------:R-:W-:Y:S05]  /*5e80*/  BSYNC B0 ;  /* 0x0000000000007941 */ /* 0x000fea0003800000 */
.L_x_134:
[----:B------:R-:W-:Y:S05]  /*5e90*/  BRA `(.L_x_136) ;  /* 0xfffffff8001c7947 */ /* 0x000fea000383ffff */
.L_x_121:
[----:B0-----:R0:W1:Y:S02]  /*5ea0*/  SYNCS.PHASECHK.TRANS64.TRYWAIT P0, [R7+URZ], R4 ;  /* 0x00000004070075a7 */ /* 0x001064000800017f */
[----:B-1----:R-:W-:Y:S05]  /*5eb0*/  @!P0 NANOSLEEP.SYNCS 0x989680 ;  /* 0x009896800000895d */ /* 0x002fea0003900000 */
[----:B------:R-:W1:Y:S02]  /*5ec0*/  @!P0 SYNCS.PHASECHK.TRANS64 P0, [R7+URZ], R4 ;  /* 0x00000004070085a7 */ /* 0x000e64000800007f */
[----:B-1----:R-:W-:Y:S05]  /*5ed0*/  @!P0 BRA `(.L_x_121) ;  /* 0xfffffffc00f08947 */ /* 0x002fea000383ffff */
[----:B------:R-:W-:Y:S05]  /*5ee0*/  BRA `(.L_x_137) ;  /* 0xfffffff8005c7947 */ /* 0x000fea000383ffff */
.L_x_122:
[----:B0-----:R0:W1:Y:S02]  /*5ef0*/  SYNCS.PHASECHK.TRANS64.TRYWAIT P0, [R8+URZ], R5 ;  /* 0x00000005080075a7 */ /* 0x001064000800017f */
[----:B-1----:R-:W-:Y:S05]  /*5f00*/  @!P0 NANOSLEEP.SYNCS 0x989680 ;  /* 0x009896800000895d */ /* 0x002fea0003900000 */
[----:B------:R-:W1:Y:S02]  /*5f10*/  @!P0 SYNCS.PHASECHK.TRANS64 P0, [R8+URZ], R5 ;  /* 0x00000005080085a7 */ /* 0x000e64000800007f */
[----:B-1----:R-:W-:Y:S05]  /*5f20*/  @!P0 BRA `(.L_x_122) ;  /* 0xfffffffc00f08947 */ /* 0x002fea000383ffff */
[----:B------:R-:W-:Y:S05]  /*5f30*/  BRA `(.L_x_138) ;  /* 0xfffffff8006c7947 */ /* 0x000fea000383ffff */
.L_x_123:
[----:B0-----:R0:W1:Y:S02]  /*5f40*/  SYNCS.PHASECHK.TRANS64.TRYWAIT P0, [R9+URZ], R4 ;  /* 0x00000004090075a7 */ /* 0x001064000800017f */
[----:B-1----:R-:W-:Y:S05]  /*5f50*/  @!P0 NANOSLEEP.SYNCS 0x989680 ;  /* 0x009896800000895d */ /* 0x002fea0003900000 */
[----:B------:R-:W1:Y:S02]  /*5f60*/  @!P0 SYNCS.PHASECHK.TRANS64 P0, [R9+URZ], R4 ;  /* 0x00000004090085a7 */ /* 0x000e64000800007f */
[----:B-1----:R-:W-:Y:S05]  /*5f70*/  @!P0 BRA `(.L_x_123) ;  /* 0xfffffffc00f08947 */ /* 0x002fea000383ffff */
[----:B------:R-:W-:Y:S05]  /*5f80*/  BRA `(.L_x_139) ;  /* 0xfffffff8007c7947 */ /* 0x000fea000383ffff */
.L_x_124:
[----:B0-----:R0:W1:Y:S02]  /*5f90*/  SYNCS.PHASECHK.TRANS64.TRYWAIT P0, [R8+URZ], R5 ;  /* 0x00000005080075a7 */ /* 0x001064000800017f */
[----:B-1----:R-:W-:Y:S05]  /*5fa0*/  @!P0 NANOSLEEP.SYNCS 0x989680 ;  /* 0x009896800000895d */ /* 0x002fea0003900000 */
[----:B------:R-:W1:Y:S02]  /*5fb0*/  @!P0 SYNCS.PHASECHK.TRANS64 P0, [R8+URZ], R5 ;  /* 0x00000005080085a7 */ /* 0x000e64000800007f */
[----:B-1----:R-:W-:Y:S05]  /*5fc0*/  @!P0 BRA `(.L_x_124) ;  /* 0xfffffffc00f08947 */ /* 0x002fea000383ffff */
[----:B------:R-:W-:Y:S05]  /*5fd0*/  BRA `(.L_x_140) ;  /* 0xfffffff8008c7947 */ /* 0x000fea000383ffff */
.L_x_125:
[----:B0-----:R0:W1:Y:S02]  /*5fe0*/  SYNCS.PHASECHK.TRANS64.TRYWAIT P0, [R9+URZ], R4 ;  /* 0x00000004090075a7 */ /* 0x001064000800017f */
[----:B-1----:R-:W-:Y:S05]  /*5ff0*/  @!P0 NANOSLEEP.SYNCS 0x989680 ;  /* 0x009896800000895d */ /* 0x002fea0003900000 */
[----:B------:R-:W1:Y:S02]  /*6000*/  @!P0 SYNCS.PHASECHK.TRANS64 P0, [R9+URZ], R4 ;  /* 0x00000004090085a7 */ /* 0x000e64000800007f */
[----:B-1----:R-:W-:Y:S05]  /*6010*/  @!P0 BRA `(.L_x_125) ;  /* 0xfffffffc00f08947 */ /* 0x002fea000383ffff */
[----:B------:R-:W-:Y:S05]  /*6020*/  BRA `(.L_x_141) ;  /* 0xfffffff8009c7947 */ /* 0x000fea000383ffff */
.L_x_126:
[----:B0-----:R0:W1:Y:S02]  /*6030*/  SYNCS.PHASECHK.TRANS64.TRYWAIT P0, [R8+URZ], R5 ;  /* 0x00000005080075a7 */ /* 0x001064000800017f */
[----:B-1----:R-:W-:Y:S05]  /*6040*/  @!P0 NANOSLEEP.SYNCS 0x989680 ;  /* 0x009896800000895d */ /* 0x002fea0003900000 */
[----:B------:R-:W1:Y:S02]  /*6050*/  @!P0 SYNCS.PHASECHK.TRANS64 P0, [R8+URZ], R5 ;  /* 0x00000005080085a7 */ /* 0x000e64000800007f */
[----:B-1----:R-:W-:Y:S05]  /*6060*/  @!P0 BRA `(.L_x_126) ;  /* 0xfffffffc00f08947 */ /* 0x002fea000383ffff */
[----:B------:R-:W-:Y:S05]  /*6070*/  BRA `(.L_x_142) ;  /* 0xfffffff800ac7947 */ /* 0x000fea000383ffff */
.L_x_127:
[----:B0-----:R0:W1:Y:S02]  /*6080*/  SYNCS.PHASECHK.TRANS64.TRYWAIT P0, [R9+URZ], R4 ;  /* 0x00000004090075a7 */ /* 0x001064000800017f */
[----:B-1----:R-:W-:Y:S05]  /*6090*/  @!P0 NANOSLEEP.SYNCS 0x989680 ;  /* 0x009896800000895d */ /* 0x002fea0003900000 */
[----:B------:R-:W1:Y:S02]  /*60a0*/  @!P0 SYNCS.PHASECHK.TRANS64 P0, [R9+URZ], R4 ;  /* 0x00000004090085a7 */ /* 0x000e64000800007f */
[----:B-1----:R-:W-:Y:S05]  /*60b0*/  @!P0 BRA `(.L_x_127) ;  /* 0xfffffffc00f08947 */ /* 0x002fea000383ffff */
[----:B------:R-:W-:Y:S05]  /*60c0*/  BRA `(.L_x_143) ;  /* 0xfffffff800bc7947 */ /* 0x000fea000383ffff */
.L_x_128:
[----:B0-----:R0:W1:Y:S02]  /*60d0*/  SYNCS.PHASECHK.TRANS64.TRYWAIT P0, [R6+URZ], R5 ;  /* 0x00000005060075a7 */ /* 0x001064000800017f */
[----:B-1----:R-:W-:Y:S05]  /*60e0*/  @!P0 NANOSLEEP.SYNCS 0x989680 ;  /* 0x009896800000895d */ /* 0x002fea0003900000 */
[----:B------:R-:W1:Y:S02]  /*60f0*/  @!P0 SYNCS.PHASECHK.TRANS64 P0, [R6+URZ], R5 ;  /* 0x00000005060085a7 */ /* 0x000e64000800007f */
[----:B-1----:R-:W-:Y:S05]  /*6100*/  @!P0 BRA `(.L_x_128) ;  /* 0xfffffffc00f08947 */ /* 0x002fea000383ffff */
[----:B------:R-:W-:Y:S05]  /*6110*/  BRA `(.L_x_144) ;  /* 0xfffffff800c47947 */ /* 0x000fea000383ffff */
.L_x_145:
[----:B------:R-:W-:-:S00]  /*6120*/  BRA `(.L_x_145) ;  /* 0xfffffffc00fc7947 */ /* 0x000fc0000383ffff */
[----:B------:R-:W-:-:S00]  /*6130*/  NOP ;  /* 0x0000000000007918 */ /* 0x000fc00000000000 */
        /* <DEDUP_REMOVED lines=12> */
.L_x_146:


//--------------------- .nv.global.init           --------------------------
	.section	.nv.global.init,"aw",@progbits
.nv.global.init:
	.type		$str$22,@object
	.size		$str$22,($str$23 - $str$22)
$str$22:
        /*0000*/ 	.byte	0x6b, 0x5f, 0x74, 0x69, 0x6c, 0x65, 0x5f, 0x63, 0x6f, 0x75, 0x6e, 0x74, 0x20, 0x3e, 0x3d, 0x20
        /*0010*/ 	.byte	0x31, 0x00
	.type		$str$23,@object
	.size		$str$23,(__unnamed_1 - $str$23)
$str$23:
        /*0012*/ 	.byte	0x2f, 0x74, 0x6d, 0x70, 0x2f, 0x63, 0x75, 0x74, 0x6c, 0x61, 0x73, 0x73, 0x5f, 0x73, 0x77, 0x65
        /*0022*/ 	.byte	0x65, 0x70, 0x5f, 0x73, 0x72, 0x63, 0x2f, 0x69, 0x6e, 0x63, 0x6c, 0x75, 0x64, 0x65, 0x2f, 0x63
        /*0032*/ 	.byte	0x75, 0x74, 0x6c, 0x61, 0x73, 0x73, 0x2f, 0x67, 0x65, 0x6d, 0x6d, 0x2f, 0x63, 0x6f, 0x6c, 0x6c
        /*0042*/ 	.byte	0x65, 0x63, 0x74, 0x69, 0x76, 0x65, 0x2f, 0x73, 0x6d, 0x39, 0x30, 0x5f, 0x6d, 0x6d, 0x61, 0x5f
        /*0052*/ 	.byte	0x74, 0x6d, 0x61, 0x5f, 0x67, 0x6d, 0x6d, 0x61, 0x5f, 0x73, 0x73, 0x5f, 0x77, 0x61, 0x72, 0x70
        /*0062*/ 	.byte	0x73, 0x70, 0x65, 0x63, 0x69, 0x61, 0x6c, 0x69, 0x7a, 0x65, 0x64, 0x2e, 0x68, 0x70, 0x70, 0x00
	.type		__unnamed_1,@object
	.size		__unnamed_1,(.L_0 - __unnamed_1)
__unnamed_1:
        /*0072*/ 	.byte	0x76, 0x6f, 0x69, 0x64, 0x20, 0x63, 0x75, 0x74, 0x6c, 0x61, 0x73, 0x73, 0x3a, 0x3a, 0x67, 0x65
        /* <DEDUP_REMOVED lines=175> */
        /*0b72*/ 	.byte	0x69, 0x64, 0x65, 0x6e, 0x74, 0x69, 0x74, 0x79, 0x5d, 0x00
.L_0:


//--------------------- .nv.shared._ZN7cutlass13device_kernelINS_4gemm6kernel13GemmUniversalIN4cute5tupleIJiiiiEEENS1_10collective13CollectiveMmaINS1_34MainloopSm90TmaGmmaWarpSpecializedILi9ENS5_IJNS4_1CILi4EEENSA_ILi1EEESC_EEENS1_35KernelTmaWarpSpecializedCooperativeEEENS5_IJNSA_ILi128EEENSA_ILi64EEENSA_ILi32EEEEEEfNS5_IJlSC_lEEEfSK_NS4_8TiledMMAINS4_8MMA_AtomIJNS4_4SM904GMMA29MMA_64x64x8_F32TF32TF32_SS_TNILNSO_7ScaleInE1ELSQ_1EEEEEENS4_6LayoutINS5_IJNSA_ILi2EEESC_SC_EEENS5_IJSC_NSA_ILi0EEESW_EEEEENS5_IJNS4_10UnderscoreESZ_SZ_EEEEENS4_13SM90_TMA_LOADENS4_14ComposedLayoutINS4_7SwizzleILi3ELi4ELi3EEENS4_18smem_ptr_flag_bitsILi32EEENST_INS5_IJNSA_ILi8EEESI_EEENS5_IJSI_SC_EEEEEEEvNS4_8identityENS4_23SM90_TMA_LOAD_MULTICASTES1C_vS1D_EENS_8epilogue10collective6detail29Sm90TmaWarpSpecializedAdapterINS1H_15DefaultEpilogueIfSK_SK_NS1G_6thread17LinearCombinationIfLi1EffLNS1L_9ScaleType4KindE0ELNS_15FloatRoundStyleE2EfEENS1_15EpilogueDefaultEEEEEvvEEEEvNT_6ParamsE --------------------------
	.section	.nv.shared._ZN7cutlass13device_kernelINS_4gemm6kernel13GemmUniversalIN4cute5tupleIJiiiiEEENS1_10collective13CollectiveMmaINS1_34MainloopSm90TmaGmmaWarpSpecializedILi9ENS5_IJNS4_1CILi4EEENSA_ILi1EEESC_EEENS1_35KernelTmaWarpSpecializedCooperativeEEENS5_IJNSA_ILi128EEENSA_ILi64EEENSA_ILi32EEEEEEfNS5_IJlSC_lEEEfSK_NS4_8TiledMMAINS4_8MMA_AtomIJNS4_4SM904GMMA29MMA_64x64x8_F32TF32TF32_SS_TNILNSO_7ScaleInE1ELSQ_1EEEEEENS4_6LayoutINS5_IJNSA_ILi2EEESC_SC_EEENS5_IJSC_NSA_ILi0EEESW_EEEEENS5_IJNS4_10UnderscoreESZ_SZ_EEEEENS4_13SM90_TMA_LOADENS4_14ComposedLayoutINS4_7SwizzleILi3ELi4ELi3EEENS4_18smem_ptr_flag_bitsILi32EEENST_INS5_IJNSA_ILi8EEESI_EEENS5_IJSI_SC_EEEEEEEvNS4_8identityENS4_23SM90_TMA_LOAD_MULTICASTES1C_vS1D_EENS_8epilogue10collective6detail29Sm90TmaWarpSpecializedAdapterINS1H_15DefaultEpilogueIfSK_SK_NS1G_6thread17LinearCombinationIfLi1EffLNS1L_9ScaleType4KindE0ELNS_15FloatRoundStyleE2EfEENS1_15EpilogueDefaultEEEEEvvEEEEvNT_6ParamsE,"aw",@nobits
	.sectionflags	@""
	.align	16
	.zero		1024


//--------------------- .nv.shared.reserved.0     --------------------------
	.section	.nv.shared.reserved.0,"aw",@nobits
	.weak		__nv_reservedSMEM_offset_0_alias
	.size		__nv_reservedSMEM_offset_0_alias, 0, 0
	.other		__nv_reservedSMEM_offset_0_alias,@"STO_CUDA_RESERVED_SHARED STV_DEFAULT"
__nv_reservedSMEM_offset_0_alias:
	.zero		0


//--------------------- .nv.global                --------------------------
	.section	.nv.global,"aw",@nobits
.nv.global:
	.type		_ZN40_INTERNAL_09629674_4_k_cu_ada8072e_306484cute1_E,@object
	.size		_ZN40_INTERNAL_09629674_4_k_cu_ada8072e_306484cute1_E,(_ZN40_INTERNAL_09629674_4_k_cu_ada8072e_306484cuda3std3__45__cpo6cbeginE - _ZN40_INTERNAL_09629674_4_k_cu_ada8072e_306484cute1_E)
_ZN40_INTERNAL_09629674_4_k_cu_ada8072e_306484cute1_E:
	.zero		1
	.type		_ZN40_INTERNAL_09629674_4_k_cu_ada8072e_306484cuda3std3__45__cpo6cbeginE,@object
	.size		_ZN40_INTERNAL_09629674_4_k_cu_ada8072e_306484cuda3std3__45__cpo6cbeginE,(_ZN40_INTERNAL_09629674_4_k_cu_ada8072e_306484cuda3std3__48in_placeE - _ZN40_INTERNAL_09629674_4_k_cu_ada8072e_306484cuda3std3__45__cpo6cbeginE)
_ZN40_INTERNAL_09629674_4_k_cu_ada8072e_306484cuda3std3__45__cpo6cbeginE:
	.zero		1
	.type		_ZN40_INTERNAL_09629674_4_k_cu_ada8072e_306484cuda3std3__48in_placeE,@object
	.size		_ZN40_INTERNAL_09629674_4_k_cu_ada8072e_306484cuda3std3__48in_placeE,(_ZN40_INTERNAL_09629674_4_k_cu_ada8072e_306484cuda3std6ranges3__45__cpo9iter_moveE - _ZN40_INTERNAL_09629674_4_k_cu_ada8072e_306484cuda3std3__48in_placeE)
_ZN40_INTERNAL_09629674_4_k_cu_ada8072e_306484cuda3std3__48in_placeE:
	.zero		1
	.type		_ZN40_INTERNAL_09629674_4_k_cu_ada8072e_306484cuda3std6ranges3__45__cpo9iter_moveE,@object
	.size		_ZN40_INTERNAL_09629674_4_k_cu_ada8072e_306484cuda3std6ranges3__45__cpo9iter_moveE,(_ZN40_INTERNAL_09629674_4_k_cu_ada8072e_306484cuda3std3__45__cpo5beginE - _ZN40_INTERNAL_09629674_4_k_cu_ada8072e_306484cuda3std6ranges3__45__cpo9iter_moveE)
_ZN40_INTERNAL_09629674_4_k_cu_ada8072e_306484cuda3std6ranges3__45__cpo9iter_moveE:
	.zero		1
	.type		_ZN40_INTERNAL_09629674_4_k_cu_ada8072e_306484cuda3std3__45__cpo5beginE,@object
	.size		_ZN40_INTERNAL_09629674_4_k_cu_ada8072e_306484cuda3std3__45__cpo5beginE,(_ZN40_INTERNAL_09629674_4_k_cu_ada8072e_306484cuda3std3__442_GLOBAL__N__09629674_4_k_cu_ada8072e_306486ignoreE - _ZN40_INTERNAL_09629674_4_k_cu_ada8072e_306484cuda3std3__45__cpo5beginE)
_ZN40_INTERNAL_09629674_4_k_cu_ada8072e_306484cuda3std3__45__cpo5beginE:
	.zero		1
	.type		_ZN40_INTERNAL_09629674_4_k_cu_ada8072e_306484cuda3std3__442_GLOBAL__N__09629674_4_k_cu_ada8072e_306486ignoreE,@object
	.size		_ZN40_INTERNAL_09629674_4_k_cu_ada8072e_306484cuda3std3__442_GLOBAL__N__09629674_4_k_cu_ada8072e_306486ignoreE,(_ZN40_INTERNAL_09629674_4_k_cu_ada8072e_306484cute7productE - _ZN40_INTERNAL_09629674_4_k_cu_ada8072e_306484cuda3std3__442_GLOBAL__N__09629674_4_k_cu_ada8072e_306486ignoreE)
_ZN40_INTERNAL_09629674_4_k_cu_ada8072e_306484cuda3std3__442_GLOBAL__N__09629674_4_k_cu_ada8072e_306486ignoreE:
	.zero		1
	.type		_ZN40_INTERNAL_09629674_4_k_cu_ada8072e_306484cute7productE,@object
	.size		_ZN40_INTERNAL_09629674_4_k_cu_ada8072e_306484cute7productE,(_ZN40_INTERNAL_09629674_4_k_cu_ada8072e_306484cuda3std3__45__cpo3endE - _ZN40_INTERNAL_09629674_4_k_cu_ada8072e_306484cute7productE)
_ZN40_INTERNAL_09629674_4_k_cu_ada8072e_306484cute7productE:
	.zero		1
	.type		_ZN40_INTERNAL_09629674_4_k_cu_ada8072e_306484cuda3std3__45__cpo3endE,@object
	.size		_ZN40_INTERNAL_09629674_4_k_cu_ada8072e_306484cuda3std3__45__cpo3endE,(_ZN40_INTERNAL_09629674_4_k_cu_ada8072e_306484cuda3std3__419piecewise_constructE - _ZN40_INTERNAL_09629674_4_k_cu_ada8072e_306484cuda3std3__45__cpo3endE)
_ZN40_INTERNAL_09629674_4_k_cu_ada8072e_306484cuda3std3__45__cpo3endE:
	.zero		1
	.type		_ZN40_INTERNAL_09629674_4_k_cu_ada8072e_306484cuda3std3__419piecewise_constructE,@object
	.size		_ZN40_INTERNAL_09629674_4_k_cu_ada8072e_306484cuda3std3__419piecewise_constructE,(_ZN40_INTERNAL_09629674_4_k_cu_ada8072e_306484cuda3std3__45__cpo4cendE - _ZN40_INTERNAL_09629674_4_k_cu_ada8072e_306484cuda3std3__419piecewise_constructE)
_ZN40_INTERNAL_09629674_4_k_cu_ada8072e_306484cuda3std3__419piecewise_constructE:
	.zero		1
	.type		_ZN40_INTERNAL_09629674_4_k_cu_ada8072e_306484cuda3std3__45__cpo4cendE,@object
	.size		_ZN40_INTERNAL_09629674_4_k_cu_ada8072e_306484cuda3std3__45__cpo4cendE,(_ZN40_INTERNAL_09629674_4_k_cu_ada8072e_306484cuda3std6ranges3__45__cpo4swapE - _ZN40_INTERNAL_09629674_4_k_cu_ada8072e_306484cuda3std3__45__cpo4cendE)
_ZN40_INTERNAL_09629674_4_k_cu_ada8072e_306484cuda3std3__45__cpo4cendE:
	.zero		1
	.type		_ZN40_INTERNAL_09629674_4_k_cu_ada8072e_306484cuda3std6ranges3__45__cpo4swapE,@object
	.size		_ZN40_INTERNAL_09629674_4_k_cu_ada8072e_306484cuda3std6ranges3__45__cpo4swapE,(.L_8 - _ZN40_INTERNAL_09629674_4_k_cu_ada8072e_306484cuda3std6ranges3__45__cpo4swapE)
_ZN40_INTERNAL_09629674_4_k_cu_ada8072e_306484cuda3std6ranges3__45__cpo4swapE:
	.zero		1
.L_8:


//--------------------- .nv.constant0._ZN7cutlass13device_kernelINS_4gemm6kernel13GemmUniversalIN4cute5tupleIJiiiiEEENS1_10collective13CollectiveMmaINS1_34MainloopSm90TmaGmmaWarpSpecializedILi9ENS5_IJNS4_1CILi4EEENSA_ILi1EEESC_EEENS1_35KernelTmaWarpSpecializedCooperativeEEENS5_IJNSA_ILi128EEENSA_ILi64EEENSA_ILi32EEEEEEfNS5_IJlSC_lEEEfSK_NS4_8TiledMMAINS4_8MMA_AtomIJNS4_4SM904GMMA29MMA_64x64x8_F32TF32TF32_SS_TNILNSO_7ScaleInE1ELSQ_1EEEEEENS4_6LayoutINS5_IJNSA_ILi2EEESC_SC_EEENS5_IJSC_NSA_ILi0EEESW_EEEEENS5_IJNS4_10UnderscoreESZ_SZ_EEEEENS4_13SM90_TMA_LOADENS4_14ComposedLayoutINS4_7SwizzleILi3ELi4ELi3EEENS4_18smem_ptr_flag_bitsILi32EEENST_INS5_IJNSA_ILi8EEESI_EEENS5_IJSI_SC_EEEEEEEvNS4_8identityENS4_23SM90_TMA_LOAD_MULTICASTES1C_vS1D_EENS_8epilogue10collective6detail29Sm90TmaWarpSpecializedAdapterINS1H_15DefaultEpilogueIfSK_SK_NS1G_6thread17LinearCombinationIfLi1EffLNS1L_9ScaleType4KindE0ELNS_15FloatRoundStyleE2EfEENS1_15EpilogueDefaultEEEEEvvEEEEvNT_6ParamsE --------------------------
	.section	.nv.constant0._ZN7cutlass13device_kernelINS_4gemm6kernel13GemmUniversalIN4cute5tupleIJiiiiEEENS1_10collective13CollectiveMmaINS1_34MainloopSm90TmaGmmaWarpSpecializedILi9ENS5_IJNS4_1CILi4EEENSA_ILi1EEESC_EEENS1_35KernelTmaWarpSpecializedCooperativeEEENS5_IJNSA_ILi128EEENSA_ILi64EEENSA_ILi32EEEEEEfNS5_IJlSC_lEEEfSK_NS4_8TiledMMAINS4_8MMA_AtomIJNS4_4SM904GMMA29MMA_64x64x8_F32TF32TF32_SS_TNILNSO_7ScaleInE1ELSQ_1EEEEEENS4_6LayoutINS5_IJNSA_ILi2EEESC_SC_EEENS5_IJSC_NSA_ILi0EEESW_EEEEENS5_IJNS4_10UnderscoreESZ_SZ_EEEEENS4_13SM90_TMA_LOADENS4_14ComposedLayoutINS4_7SwizzleILi3ELi4ELi3EEENS4_18smem_ptr_flag_bitsILi32EEENST_INS5_IJNSA_ILi8EEESI_EEENS5_IJSI_SC_EEEEEEEvNS4_8identityENS4_23SM90_TMA_LOAD_MULTICASTES1C_vS1D_EENS_8epilogue10collective6detail29Sm90TmaWarpSpecializedAdapterINS1H_15DefaultEpilogueIfSK_SK_NS1G_6thread17LinearCombinationIfLi1EffLNS1L_9ScaleType4KindE0ELNS_15FloatRoundStyleE2EfEENS1_15EpilogueDefaultEEEEEvvEEEEvNT_6ParamsE,"a",@progbits
	.sectionflags	@""
	.align	4
.nv.constant0._ZN7cutlass13device_kernelINS_4gemm6kernel13GemmUniversalIN4cute5tupleIJiiiiEEENS1_10collective13CollectiveMmaINS1_34MainloopSm90TmaGmmaWarpSpecializedILi9ENS5_IJNS4_1CILi4EEENSA_ILi1EEESC_EEENS1_35KernelTmaWarpSpecializedCooperativeEEENS5_IJNSA_ILi128EEENSA_ILi64EEENSA_ILi32EEEEEEfNS5_IJlSC_lEEEfSK_NS4_8TiledMMAINS4_8MMA_AtomIJNS4_4SM904GMMA29MMA_64x64x8_F32TF32TF32_SS_TNILNSO_7ScaleInE1ELSQ_1EEEEEENS4_6LayoutINS5_IJNSA_ILi2EEESC_SC_EEENS5_IJSC_NSA_ILi0EEESW_EEEEENS5_IJNS4_10UnderscoreESZ_SZ_EEEEENS4_13SM90_TMA_LOADENS4_14ComposedLayoutINS4_7SwizzleILi3ELi4ELi3EEENS4_18smem_ptr_flag_bitsILi32EEENST_INS5_IJNSA_ILi8EEESI_EEENS5_IJSI_SC_EEEEEEEvNS4_8identityENS4_23SM90_TMA_LOAD_MULTICASTES1C_vS1D_EENS_8epilogue10collective6detail29Sm90TmaWarpSpecializedAdapterINS1H_15DefaultEpilogueIfSK_SK_NS1G_6thread17LinearCombinationIfLi1EffLNS1L_9ScaleType4KindE0ELNS_15FloatRoundStyleE2EfEENS1_15EpilogueDefaultEEEEEvvEEEEvNT_6ParamsE:
	.zero		1664


//--------------------- SYMBOLS --------------------------

	.type		.nv.reservedSmem.offset0,@object
	.size		.nv.reservedSmem.offset0,0x4
	.type		__assertfail,@function
